//
// Generated by NVIDIA NVVM Compiler
//
// Compiler Build ID: CL-36424714
// Cuda compilation tools, release 13.0, V13.0.88
// Based on NVVM 20.0.0
//

.version 9.0
.target sm_100
.address_size 64

	// .globl	_Z10preprocessP6clauseS0_Pjii
.global .attribute(.managed) .align 1 .u8 formula_satisfied;
.global .align 4 .u32 id;
.global .align 4 .b8 d_p[128];
.global .attribute(.managed) .align 4 .u32 nb_of_valid;
// _ZZ7scan_1dPjiiiE8partials has been demoted
// _ZZ7scan_1dPjiiiE4prev has been demoted
// _ZZ12propagate_1dPjiiiE4prev has been demoted
// _ZZ7scan_2dP6clausePjiiiiE8partials has been demoted
// _ZZ7scan_2dP6clausePjiiiiE4prev has been demoted
// _ZZ12propagate_2dPjiiiiE4prev has been demoted

.visible .entry _Z10preprocessP6clauseS0_Pjii(
	.param .u64 .ptr .align 1 _Z10preprocessP6clauseS0_Pjii_param_0,
	.param .u64 .ptr .align 1 _Z10preprocessP6clauseS0_Pjii_param_1,
	.param .u64 .ptr .align 1 _Z10preprocessP6clauseS0_Pjii_param_2,
	.param .u32 _Z10preprocessP6clauseS0_Pjii_param_3,
	.param .u32 _Z10preprocessP6clauseS0_Pjii_param_4
)
{
	.local .align 1 .b8 	__local_depot0[4];
	.reg .b64 	%SP;
	.reg .b64 	%SPL;
	.reg .pred 	%p<95>;
	.reg .b16 	%rs<378>;
	.reg .b32 	%r<91>;
	.reg .b64 	%rd<39>;

	mov.u64 	%SPL, __local_depot0;
	ld.param.u64 	%rd15, [_Z10preprocessP6clauseS0_Pjii_param_0];
	ld.param.u64 	%rd16, [_Z10preprocessP6clauseS0_Pjii_param_1];
	ld.param.u64 	%rd17, [_Z10preprocessP6clauseS0_Pjii_param_2];
	ld.param.u32 	%r35, [_Z10preprocessP6clauseS0_Pjii_param_3];
	ld.param.u32 	%r36, [_Z10preprocessP6clauseS0_Pjii_param_4];
	cvta.to.global.u64 	%rd1, %rd15;
	cvta.to.global.u64 	%rd18, %rd17;
	cvta.to.global.u64 	%rd19, %rd16;
	add.u64 	%rd2, %SPL, 0;
	mov.u32 	%r37, %ctaid.x;
	shl.b32 	%r38, %r37, 5;
	mov.u32 	%r39, %tid.x;
	shr.u32 	%r40, %r39, 5;
	or.b32  	%r15, %r38, %r40;
	and.b32  	%r2, %r39, 31;
	mul.lo.s32 	%r41, %r35, %r15;
	mul.wide.s32 	%rd21, %r41, 4;
	add.s64 	%rd3, %rd19, %rd21;
	mul.wide.s32 	%rd22, %r15, 4;
	add.s64 	%rd4, %rd18, %rd22;
	setp.ge.s32 	%p1, %r2, %r35;
	@%p1 bra 	$L__BB0_6;
	not.b32 	%r42, %r2;
	add.s32 	%r3, %r35, %r42;
	and.b32  	%r43, %r3, 96;
	setp.eq.s32 	%p2, %r43, 96;
	mov.u32 	%r79, %r2;
	@%p2 bra 	$L__BB0_4;
	shr.u32 	%r45, %r3, 5;
	add.s32 	%r46, %r45, 1;
	and.b32  	%r4, %r46, 3;
	mov.b32 	%r78, 0;
	mov.u32 	%r79, %r2;
$L__BB0_3:
	.pragma "nounroll";
	mul.wide.u32 	%rd23, %r79, 4;
	add.s64 	%rd24, %rd3, %rd23;
	add.s64 	%rd25, %rd1, %rd23;
	ld.global.u8 	%rs127, [%rd25];
	ld.global.u8 	%rs128, [%rd25+1];
	ld.global.u8 	%rs129, [%rd25+2];
	ld.global.u8 	%rs130, [%rd25+3];
	st.global.u8 	[%rd24], %rs127;
	st.global.u8 	[%rd24+1], %rs128;
	st.global.u8 	[%rd24+2], %rs129;
	st.global.u8 	[%rd24+3], %rs130;
	add.s32 	%r79, %r79, 32;
	add.s32 	%r78, %r78, 1;
	setp.ne.s32 	%p3, %r78, %r4;
	@%p3 bra 	$L__BB0_3;
$L__BB0_4:
	setp.lt.u32 	%p4, %r3, 96;
	@%p4 bra 	$L__BB0_6;
$L__BB0_5:
	mul.wide.u32 	%rd26, %r79, 4;
	add.s64 	%rd27, %rd3, %rd26;
	add.s64 	%rd28, %rd1, %rd26;
	ld.global.u8 	%rs131, [%rd28];
	ld.global.u8 	%rs132, [%rd28+1];
	ld.global.u8 	%rs133, [%rd28+2];
	ld.global.u8 	%rs134, [%rd28+3];
	st.global.u8 	[%rd27], %rs131;
	st.global.u8 	[%rd27+1], %rs132;
	st.global.u8 	[%rd27+2], %rs133;
	st.global.u8 	[%rd27+3], %rs134;
	ld.global.u8 	%rs135, [%rd28+128];
	ld.global.u8 	%rs136, [%rd28+129];
	ld.global.u8 	%rs137, [%rd28+130];
	ld.global.u8 	%rs138, [%rd28+131];
	st.global.u8 	[%rd27+128], %rs135;
	st.global.u8 	[%rd27+129], %rs136;
	st.global.u8 	[%rd27+130], %rs137;
	st.global.u8 	[%rd27+131], %rs138;
	ld.global.u8 	%rs139, [%rd28+256];
	ld.global.u8 	%rs140, [%rd28+257];
	ld.global.u8 	%rs141, [%rd28+258];
	ld.global.u8 	%rs142, [%rd28+259];
	st.global.u8 	[%rd27+256], %rs139;
	st.global.u8 	[%rd27+257], %rs140;
	st.global.u8 	[%rd27+258], %rs141;
	st.global.u8 	[%rd27+259], %rs142;
	ld.global.u8 	%rs143, [%rd28+384];
	ld.global.u8 	%rs144, [%rd28+385];
	ld.global.u8 	%rs145, [%rd28+386];
	ld.global.u8 	%rs146, [%rd28+387];
	st.global.u8 	[%rd27+384], %rs143;
	st.global.u8 	[%rd27+385], %rs144;
	st.global.u8 	[%rd27+386], %rs145;
	st.global.u8 	[%rd27+387], %rs146;
	add.s32 	%r79, %r79, 128;
	setp.lt.s32 	%p5, %r79, %r35;
	@%p5 bra 	$L__BB0_5;
$L__BB0_6:
	bar.warp.sync 	-1;
	setp.lt.s32 	%p6, %r36, 1;
	@%p6 bra 	$L__BB0_107;
	mov.b32 	%r13, 0;
	add.s64 	%rd7, %rd2, 3;
	bra.uni 	$L__BB0_9;
$L__BB0_8:
	add.s32 	%r13, %r13, 1;
	setp.eq.s32 	%p94, %r13, %r36;
	@%p94 bra 	$L__BB0_107;
$L__BB0_9:
	mov.u32 	%r14, %r15;
	mul.hi.s32 	%r49, %r14, 1431655766;
	shr.u32 	%r50, %r49, 31;
	add.s32 	%r15, %r49, %r50;
	mad.lo.s32 	%r16, %r15, -3, %r14;
	cvt.s64.s32 	%rd29, %r16;
	add.s64 	%rd5, %rd2, %rd29;
	add.s32 	%r17, %r16, -1;
	and.b32  	%r18, %r16, 3;
	and.b32  	%r19, %r16, 2147483644;
	mov.b32 	%r83, -1;
	mov.b16 	%rs313, 0;
	mov.u32 	%r21, %r2;
$L__BB0_10:
	setp.lt.s32 	%p7, %r21, %r35;
	vote.sync.ballot.b32 	%r83, %p7, %r83;
	setp.eq.s32 	%p9, %r83, 0;
	@%p9 bra 	$L__BB0_105;
	setp.ge.s32 	%p10, %r21, %r35;
	mul.wide.u32 	%rd30, %r21, 4;
	add.s64 	%rd6, %rd3, %rd30;
	@%p10 bra 	$L__BB0_13;
	ld.global.u8 	%rs17, [%rd6];
	ld.global.u8 	%rs16, [%rd6+1];
	ld.global.u8 	%rs15, [%rd6+2];
	ld.global.u8 	%rs336, [%rd6+3];
$L__BB0_13:
	and.b16  	%rs149, %rs313, 255;
	setp.eq.s16 	%p11, %rs149, 0;
	@%p11 bra 	$L__BB0_99;
	ld.local.u8 	%rs318, [%rd5];
$L__BB0_15:
	setp.lt.s32 	%p19, %r16, 1;
	@%p19 bra 	$L__BB0_42;
	setp.lt.u32 	%p20, %r17, 3;
	mov.b32 	%r86, 0;
	@%p20 bra 	$L__BB0_31;
	and.b32  	%r69, %r16, 2147483644;
	neg.s32 	%r85, %r69;
	mov.u64 	%rd38, %rd7;
$L__BB0_18:
	and.b16  	%rs155, %rs336, 8;
	setp.ne.s16 	%p21, %rs155, 0;
	@%p21 bra 	$L__BB0_21;
	ld.local.u8 	%rs23, [%rd38+-3];
	xor.b16  	%rs156, %rs23, %rs17;
	and.b16  	%rs157, %rs156, 127;
	setp.ne.s16 	%p22, %rs157, 0;
	@%p22 bra 	$L__BB0_21;
	and.b16  	%rs158, %rs23, 128;
	shr.u16 	%rs159, %rs158, 7;
	or.b16  	%rs160, %rs159, %rs336;
	or.b16  	%rs336, %rs160, 8;
$L__BB0_21:
	and.b16  	%rs161, %rs336, 8;
	setp.ne.s16 	%p23, %rs161, 0;
	@%p23 bra 	$L__BB0_24;
	ld.local.u8 	%rs27, [%rd38+-2];
	xor.b16  	%rs162, %rs27, %rs17;
	and.b16  	%rs163, %rs162, 127;
	setp.ne.s16 	%p24, %rs163, 0;
	@%p24 bra 	$L__BB0_24;
	and.b16  	%rs164, %rs27, 128;
	shr.u16 	%rs165, %rs164, 7;
	or.b16  	%rs166, %rs165, %rs336;
	or.b16  	%rs336, %rs166, 8;
$L__BB0_24:
	and.b16  	%rs167, %rs336, 8;
	setp.ne.s16 	%p25, %rs167, 0;
	@%p25 bra 	$L__BB0_27;
	ld.local.u8 	%rs31, [%rd38+-1];
	xor.b16  	%rs168, %rs31, %rs17;
	and.b16  	%rs169, %rs168, 127;
	setp.ne.s16 	%p26, %rs169, 0;
	@%p26 bra 	$L__BB0_27;
	and.b16  	%rs170, %rs31, 128;
	shr.u16 	%rs171, %rs170, 7;
	or.b16  	%rs172, %rs171, %rs336;
	or.b16  	%rs336, %rs172, 8;
$L__BB0_27:
	and.b16  	%rs173, %rs336, 8;
	setp.ne.s16 	%p27, %rs173, 0;
	@%p27 bra 	$L__BB0_30;
	ld.local.u8 	%rs35, [%rd38];
	xor.b16  	%rs174, %rs35, %rs17;
	and.b16  	%rs175, %rs174, 127;
	setp.ne.s16 	%p28, %rs175, 0;
	@%p28 bra 	$L__BB0_30;
	and.b16  	%rs176, %rs35, 128;
	shr.u16 	%rs177, %rs176, 7;
	or.b16  	%rs178, %rs177, %rs336;
	or.b16  	%rs336, %rs178, 8;
$L__BB0_30:
	add.s32 	%r85, %r85, 4;
	add.s64 	%rd38, %rd38, 4;
	setp.ne.s32 	%p29, %r85, 0;
	mov.u32 	%r86, %r19;
	@%p29 bra 	$L__BB0_18;
$L__BB0_31:
	setp.eq.s32 	%p30, %r18, 0;
	@%p30 bra 	$L__BB0_42;
	and.b16  	%rs179, %rs336, 8;
	setp.ne.s16 	%p31, %rs179, 0;
	cvt.u64.u32 	%rd31, %r86;
	add.s64 	%rd10, %rd2, %rd31;
	@%p31 bra 	$L__BB0_35;
	ld.local.u8 	%rs42, [%rd10];
	xor.b16  	%rs180, %rs42, %rs17;
	and.b16  	%rs181, %rs180, 127;
	setp.ne.s16 	%p32, %rs181, 0;
	@%p32 bra 	$L__BB0_35;
	and.b16  	%rs182, %rs42, 128;
	shr.u16 	%rs183, %rs182, 7;
	or.b16  	%rs184, %rs183, %rs336;
	or.b16  	%rs336, %rs184, 8;
$L__BB0_35:
	setp.eq.s32 	%p33, %r18, 1;
	@%p33 bra 	$L__BB0_42;
	and.b16  	%rs185, %rs336, 8;
	setp.ne.s16 	%p34, %rs185, 0;
	@%p34 bra 	$L__BB0_39;
	ld.local.u8 	%rs46, [%rd10+1];
	xor.b16  	%rs186, %rs46, %rs17;
	and.b16  	%rs187, %rs186, 127;
	setp.ne.s16 	%p35, %rs187, 0;
	@%p35 bra 	$L__BB0_39;
	and.b16  	%rs188, %rs46, 128;
	shr.u16 	%rs189, %rs188, 7;
	or.b16  	%rs190, %rs189, %rs336;
	or.b16  	%rs336, %rs190, 8;
$L__BB0_39:
	setp.eq.s32 	%p36, %r18, 2;
	shr.u16 	%rs191, %rs336, 3;
	and.b16  	%rs192, %rs191, 1;
	setp.eq.b16 	%p37, %rs192, 1;
	or.pred  	%p38, %p36, %p37;
	@%p38 bra 	$L__BB0_42;
	ld.local.u8 	%rs50, [%rd10+2];
	xor.b16  	%rs193, %rs50, %rs17;
	and.b16  	%rs194, %rs193, 127;
	setp.ne.s16 	%p39, %rs194, 0;
	@%p39 bra 	$L__BB0_42;
	and.b16  	%rs195, %rs50, 128;
	shr.u16 	%rs196, %rs195, 7;
	or.b16  	%rs197, %rs196, %rs336;
	or.b16  	%rs336, %rs197, 8;
$L__BB0_42:
	and.b16  	%rs199, %rs17, 255;
	setp.eq.s16 	%p41, %rs199, %rs318;
	cvt.s16.s8 	%rs200, %rs17;
	setp.gt.s16 	%p42, %rs200, -1;
	selp.b16 	%rs201, 9, 8, %p42;
	or.b16  	%rs202, %rs336, %rs201;
	selp.b16 	%rs342, %rs202, %rs336, %p41;
	selp.b16 	%rs343, %rs202, %rs336, %p41;
	@%p19 bra 	$L__BB0_69;
	setp.lt.u32 	%p43, %r17, 3;
	mov.b32 	%r88, 0;
	@%p43 bra 	$L__BB0_58;
	mov.b32 	%r87, 0;
$L__BB0_45:
	and.b16  	%rs204, %rs343, 16;
	setp.ne.s16 	%p44, %rs204, 0;
	cvt.u64.u32 	%rd32, %r87;
	add.s64 	%rd11, %rd2, %rd32;
	@%p44 bra 	$L__BB0_48;
	ld.local.u8 	%rs58, [%rd11];
	xor.b16  	%rs205, %rs58, %rs16;
	and.b16  	%rs206, %rs205, 127;
	setp.ne.s16 	%p45, %rs206, 0;
	@%p45 bra 	$L__BB0_48;
	shr.u16 	%rs207, %rs58, 6;
	and.b16  	%rs208, %rs207, 2;
	or.b16  	%rs209, %rs208, %rs343;
	or.b16  	%rs342, %rs209, 16;
	mov.u16 	%rs343, %rs342;
$L__BB0_48:
	and.b16  	%rs210, %rs343, 16;
	setp.ne.s16 	%p46, %rs210, 0;
	@%p46 bra 	$L__BB0_51;
	ld.local.u8 	%rs62, [%rd11+1];
	xor.b16  	%rs211, %rs62, %rs16;
	and.b16  	%rs212, %rs211, 127;
	setp.ne.s16 	%p47, %rs212, 0;
	@%p47 bra 	$L__BB0_51;
	shr.u16 	%rs213, %rs62, 6;
	and.b16  	%rs214, %rs213, 2;
	or.b16  	%rs215, %rs214, %rs343;
	or.b16  	%rs342, %rs215, 16;
	mov.u16 	%rs343, %rs342;
$L__BB0_51:
	and.b16  	%rs216, %rs343, 16;
	setp.ne.s16 	%p48, %rs216, 0;
	@%p48 bra 	$L__BB0_54;
	ld.local.u8 	%rs66, [%rd11+2];
	xor.b16  	%rs217, %rs66, %rs16;
	and.b16  	%rs218, %rs217, 127;
	setp.ne.s16 	%p49, %rs218, 0;
	@%p49 bra 	$L__BB0_54;
	shr.u16 	%rs219, %rs66, 6;
	and.b16  	%rs220, %rs219, 2;
	or.b16  	%rs221, %rs220, %rs343;
	or.b16  	%rs342, %rs221, 16;
	mov.u16 	%rs343, %rs342;
$L__BB0_54:
	and.b16  	%rs222, %rs343, 16;
	setp.ne.s16 	%p50, %rs222, 0;
	@%p50 bra 	$L__BB0_57;
	ld.local.u8 	%rs70, [%rd11+3];
	xor.b16  	%rs223, %rs70, %rs16;
	and.b16  	%rs224, %rs223, 127;
	setp.ne.s16 	%p51, %rs224, 0;
	@%p51 bra 	$L__BB0_57;
	shr.u16 	%rs225, %rs70, 6;
	and.b16  	%rs226, %rs225, 2;
	or.b16  	%rs227, %rs226, %rs343;
	or.b16  	%rs342, %rs227, 16;
	mov.u16 	%rs343, %rs342;
$L__BB0_57:
	add.s32 	%r87, %r87, 4;
	setp.ne.s32 	%p52, %r87, %r19;
	mov.u32 	%r88, %r19;
	@%p52 bra 	$L__BB0_45;
$L__BB0_58:
	setp.eq.s32 	%p53, %r18, 0;
	@%p53 bra 	$L__BB0_69;
	and.b16  	%rs228, %rs343, 16;
	setp.ne.s16 	%p54, %rs228, 0;
	cvt.u64.u32 	%rd33, %r88;
	add.s64 	%rd12, %rd2, %rd33;
	@%p54 bra 	$L__BB0_62;
	ld.local.u8 	%rs77, [%rd12];
	xor.b16  	%rs229, %rs77, %rs16;
	and.b16  	%rs230, %rs229, 127;
	setp.ne.s16 	%p55, %rs230, 0;
	@%p55 bra 	$L__BB0_62;
	shr.u16 	%rs231, %rs77, 6;
	and.b16  	%rs232, %rs231, 2;
	or.b16  	%rs233, %rs232, %rs343;
	or.b16  	%rs342, %rs233, 16;
	mov.u16 	%rs343, %rs342;
$L__BB0_62:
	setp.eq.s32 	%p56, %r18, 1;
	@%p56 bra 	$L__BB0_69;
	and.b16  	%rs234, %rs343, 16;
	setp.ne.s16 	%p57, %rs234, 0;
	@%p57 bra 	$L__BB0_66;
	ld.local.u8 	%rs81, [%rd12+1];
	xor.b16  	%rs235, %rs81, %rs16;
	and.b16  	%rs236, %rs235, 127;
	setp.ne.s16 	%p58, %rs236, 0;
	@%p58 bra 	$L__BB0_66;
	shr.u16 	%rs237, %rs81, 6;
	and.b16  	%rs238, %rs237, 2;
	or.b16  	%rs239, %rs238, %rs343;
	or.b16  	%rs342, %rs239, 16;
	mov.u16 	%rs343, %rs342;
$L__BB0_66:
	setp.eq.s32 	%p59, %r18, 2;
	shr.u16 	%rs240, %rs343, 4;
	and.b16  	%rs241, %rs240, 1;
	setp.eq.b16 	%p60, %rs241, 1;
	or.pred  	%p61, %p59, %p60;
	@%p61 bra 	$L__BB0_69;
	ld.local.u8 	%rs85, [%rd12+2];
	xor.b16  	%rs242, %rs85, %rs16;
	and.b16  	%rs243, %rs242, 127;
	setp.ne.s16 	%p62, %rs243, 0;
	@%p62 bra 	$L__BB0_69;
	shr.u16 	%rs244, %rs85, 6;
	and.b16  	%rs245, %rs244, 2;
	or.b16  	%rs246, %rs245, %rs343;
	or.b16  	%rs342, %rs246, 16;
	mov.u16 	%rs343, %rs342;
$L__BB0_69:
	and.b16  	%rs248, %rs16, 255;
	setp.eq.s16 	%p64, %rs248, %rs318;
	cvt.s16.s8 	%rs249, %rs16;
	setp.gt.s16 	%p65, %rs249, -1;
	selp.b16 	%rs250, 18, 16, %p65;
	or.b16  	%rs251, %rs343, %rs250;
	selp.b16 	%rs361, %rs251, %rs342, %p64;
	selp.b16 	%rs362, %rs251, %rs343, %p64;
	@%p19 bra 	$L__BB0_96;
	setp.lt.u32 	%p66, %r17, 3;
	mov.b32 	%r90, 0;
	@%p66 bra 	$L__BB0_85;
	mov.b32 	%r89, 0;
$L__BB0_72:
	and.b16  	%rs253, %rs362, 32;
	setp.ne.s16 	%p67, %rs253, 0;
	cvt.u64.u32 	%rd34, %r89;
	add.s64 	%rd13, %rd2, %rd34;
	@%p67 bra 	$L__BB0_75;
	ld.local.u8 	%rs93, [%rd13];
	xor.b16  	%rs254, %rs93, %rs15;
	and.b16  	%rs255, %rs254, 127;
	setp.ne.s16 	%p68, %rs255, 0;
	@%p68 bra 	$L__BB0_75;
	shr.u16 	%rs256, %rs93, 5;
	and.b16  	%rs257, %rs256, 4;
	or.b16  	%rs258, %rs257, %rs362;
	or.b16  	%rs361, %rs258, 32;
	mov.u16 	%rs362, %rs361;
$L__BB0_75:
	and.b16  	%rs259, %rs362, 32;
	setp.ne.s16 	%p69, %rs259, 0;
	@%p69 bra 	$L__BB0_78;
	ld.local.u8 	%rs97, [%rd13+1];
	xor.b16  	%rs260, %rs97, %rs15;
	and.b16  	%rs261, %rs260, 127;
	setp.ne.s16 	%p70, %rs261, 0;
	@%p70 bra 	$L__BB0_78;
	shr.u16 	%rs262, %rs97, 5;
	and.b16  	%rs263, %rs262, 4;
	or.b16  	%rs264, %rs263, %rs362;
	or.b16  	%rs361, %rs264, 32;
	mov.u16 	%rs362, %rs361;
$L__BB0_78:
	and.b16  	%rs265, %rs362, 32;
	setp.ne.s16 	%p71, %rs265, 0;
	@%p71 bra 	$L__BB0_81;
	ld.local.u8 	%rs101, [%rd13+2];
	xor.b16  	%rs266, %rs101, %rs15;
	and.b16  	%rs267, %rs266, 127;
	setp.ne.s16 	%p72, %rs267, 0;
	@%p72 bra 	$L__BB0_81;
	shr.u16 	%rs268, %rs101, 5;
	and.b16  	%rs269, %rs268, 4;
	or.b16  	%rs270, %rs269, %rs362;
	or.b16  	%rs361, %rs270, 32;
	mov.u16 	%rs362, %rs361;
$L__BB0_81:
	and.b16  	%rs271, %rs362, 32;
	setp.ne.s16 	%p73, %rs271, 0;
	@%p73 bra 	$L__BB0_84;
	ld.local.u8 	%rs105, [%rd13+3];
	xor.b16  	%rs272, %rs105, %rs15;
	and.b16  	%rs273, %rs272, 127;
	setp.ne.s16 	%p74, %rs273, 0;
	@%p74 bra 	$L__BB0_84;
	shr.u16 	%rs274, %rs105, 5;
	and.b16  	%rs275, %rs274, 4;
	or.b16  	%rs276, %rs275, %rs362;
	or.b16  	%rs361, %rs276, 32;
	mov.u16 	%rs362, %rs361;
$L__BB0_84:
	add.s32 	%r89, %r89, 4;
	setp.ne.s32 	%p75, %r89, %r19;
	mov.u32 	%r90, %r19;
	@%p75 bra 	$L__BB0_72;
$L__BB0_85:
	setp.eq.s32 	%p76, %r18, 0;
	@%p76 bra 	$L__BB0_96;
	and.b16  	%rs277, %rs362, 32;
	setp.ne.s16 	%p77, %rs277, 0;
	cvt.u64.u32 	%rd35, %r90;
	add.s64 	%rd14, %rd2, %rd35;
	@%p77 bra 	$L__BB0_89;
	ld.local.u8 	%rs112, [%rd14];
	xor.b16  	%rs278, %rs112, %rs15;
	and.b16  	%rs279, %rs278, 127;
	setp.ne.s16 	%p78, %rs279, 0;
	@%p78 bra 	$L__BB0_89;
	shr.u16 	%rs280, %rs112, 5;
	and.b16  	%rs281, %rs280, 4;
	or.b16  	%rs282, %rs281, %rs362;
	or.b16  	%rs361, %rs282, 32;
	mov.u16 	%rs362, %rs361;
$L__BB0_89:
	setp.eq.s32 	%p79, %r18, 1;
	@%p79 bra 	$L__BB0_96;
	and.b16  	%rs283, %rs362, 32;
	setp.ne.s16 	%p80, %rs283, 0;
	@%p80 bra 	$L__BB0_93;
	ld.local.u8 	%rs116, [%rd14+1];
	xor.b16  	%rs284, %rs116, %rs15;
	and.b16  	%rs285, %rs284, 127;
	setp.ne.s16 	%p81, %rs285, 0;
	@%p81 bra 	$L__BB0_93;
	shr.u16 	%rs286, %rs116, 5;
	and.b16  	%rs287, %rs286, 4;
	or.b16  	%rs288, %rs287, %rs362;
	or.b16  	%rs361, %rs288, 32;
	mov.u16 	%rs362, %rs361;
$L__BB0_93:
	setp.eq.s32 	%p82, %r18, 2;
	shr.u16 	%rs289, %rs362, 5;
	and.b16  	%rs290, %rs289, 1;
	setp.eq.b16 	%p83, %rs290, 1;
	or.pred  	%p84, %p82, %p83;
	@%p84 bra 	$L__BB0_96;
	ld.local.u8 	%rs120, [%rd14+2];
	xor.b16  	%rs291, %rs120, %rs15;
	and.b16  	%rs292, %rs291, 127;
	setp.ne.s16 	%p85, %rs292, 0;
	@%p85 bra 	$L__BB0_96;
	shr.u16 	%rs293, %rs120, 5;
	and.b16  	%rs294, %rs293, 4;
	or.b16  	%rs295, %rs294, %rs362;
	or.b16  	%rs361, %rs295, 32;
	mov.u16 	%rs362, %rs361;
$L__BB0_96:
	and.b16  	%rs297, %rs15, 255;
	setp.eq.s16 	%p86, %rs297, %rs318;
	cvt.s16.s8 	%rs298, %rs15;
	setp.gt.s16 	%p87, %rs298, -1;
	selp.b16 	%rs299, 36, 32, %p87;
	or.b16  	%rs300, %rs362, %rs299;
	selp.b16 	%rs336, %rs300, %rs361, %p86;
	and.b16  	%rs301, %rs336, 63;
	setp.eq.s16 	%p88, %rs301, 56;
	vote.sync.any.pred 	%p89, %p88, %r83;
	not.pred 	%p90, %p89;
	@%p90 bra 	$L__BB0_103;
	setp.ne.s32 	%p91, %r2, 0;
	@%p91 bra 	$L__BB0_107;
	mov.b32 	%r75, 0;
	st.global.u32 	[%rd4], %r75;
	bra.uni 	$L__BB0_107;
$L__BB0_99:
	and.b16  	%rs151, %rs336, 7;
	setp.eq.s16 	%p12, %rs151, 0;
	and.b16  	%rs152, %rs336, 63;
	setp.ne.s16 	%p13, %rs152, 56;
	and.pred  	%p14, %p12, %p13;
	vote.sync.ballot.b32 	%r23, %p14, %r83;
	setp.eq.s32 	%p16, %r23, 0;
	mov.b16 	%rs313, 0;
	@%p16 bra 	$L__BB0_104;
	brev.b32 	%r51, %r23;
	bfind.shiftamt.u32 	%r52, %r51;
	cvt.u32.u16 	%r53, %rs336;
	shl.b32 	%r54, %r53, 24;
	cvt.u32.u16 	%r55, %rs15;
	shl.b32 	%r56, %r55, 16;
	and.b32  	%r57, %r56, 16711680;
	or.b32  	%r58, %r54, %r57;
	and.b16  	%rs153, %rs16, 255;
	mul.wide.u16 	%r59, %rs153, 256;
	or.b32  	%r60, %r58, %r59;
	cvt.u32.u16 	%r61, %rs17;
	and.b32  	%r62, %r61, 255;
	or.b32  	%r63, %r60, %r62;
	shfl.sync.idx.b32	%r64|%p17, %r63, %r52, 31, %r83;
	shr.u32 	%r65, %r64, 8;
	shr.u32 	%r66, %r64, 16;
	shr.u32 	%r67, %r64, 24;
	st.local.u8 	[%rd2], %r64;
	st.local.u8 	[%rd2+1], %r65;
	st.local.u8 	[%rd2+2], %r66;
	st.local.u8 	[%rd2+3], %r67;
	ld.local.u8 	%rs318, [%rd5];
	setp.ne.s16 	%p18, %rs318, 0;
	@%p18 bra 	$L__BB0_15;
	setp.ne.s32 	%p92, %r2, 0;
	@%p92 bra 	$L__BB0_107;
	mov.b32 	%r76, 0;
	st.global.u32 	[%rd4], %r76;
	bra.uni 	$L__BB0_107;
$L__BB0_103:
	mul.wide.u32 	%rd36, %r21, 4;
	add.s64 	%rd37, %rd3, %rd36;
	st.global.u8 	[%rd37], %rs17;
	st.global.u8 	[%rd37+1], %rs16;
	st.global.u8 	[%rd37+2], %rs15;
	st.global.u8 	[%rd37+3], %rs336;
	bar.warp.sync 	%r83;
	mov.b16 	%rs313, 1;
$L__BB0_104:
	add.s32 	%r21, %r21, 32;
	bra.uni 	$L__BB0_10;
$L__BB0_105:
	and.b16  	%rs303, %rs313, 255;
	setp.ne.s16 	%p93, %rs303, 0;
	@%p93 bra 	$L__BB0_8;
	mov.b16 	%rs304, 1;
	st.global.u8 	[formula_satisfied], %rs304;
$L__BB0_107:
	ret;

}
	// .globl	_Z10sat_kernelP6clauseS0_Pjii
.visible .entry _Z10sat_kernelP6clauseS0_Pjii(
	.param .u64 .ptr .align 1 _Z10sat_kernelP6clauseS0_Pjii_param_0,
	.param .u64 .ptr .align 1 _Z10sat_kernelP6clauseS0_Pjii_param_1,
	.param .u64 .ptr .align 1 _Z10sat_kernelP6clauseS0_Pjii_param_2,
	.param .u32 _Z10sat_kernelP6clauseS0_Pjii_param_3,
	.param .u32 _Z10sat_kernelP6clauseS0_Pjii_param_4
)
{
	.local .align 1 .b8 	__local_depot1[4];
	.reg .b64 	%SP;
	.reg .b64 	%SPL;
	.reg .pred 	%p<79>;
	.reg .b16 	%rs<323>;
	.reg .b32 	%r<53>;
	.reg .b64 	%rd<39>;

	mov.u64 	%SPL, __local_depot1;
	ld.param.u64 	%rd16, [_Z10sat_kernelP6clauseS0_Pjii_param_0];
	ld.param.u64 	%rd15, [_Z10sat_kernelP6clauseS0_Pjii_param_1];
	ld.param.u64 	%rd17, [_Z10sat_kernelP6clauseS0_Pjii_param_2];
	ld.param.u32 	%r20, [_Z10sat_kernelP6clauseS0_Pjii_param_3];
	ld.param.u32 	%r19, [_Z10sat_kernelP6clauseS0_Pjii_param_4];
	cvta.to.global.u64 	%rd18, %rd17;
	cvta.to.global.u64 	%rd19, %rd16;
	add.u64 	%rd1, %SPL, 0;
	mov.u32 	%r21, %tid.x;
	and.b32  	%r1, %r21, 31;
	mov.u32 	%r22, %ctaid.x;
	shr.u32 	%r23, %r21, 5;
	mad.lo.s32 	%r24, %r22, 10, %r23;
	mul.hi.s32 	%r25, %r24, 1431655766;
	shr.u32 	%r26, %r25, 31;
	add.s32 	%r27, %r25, %r26;
	mad.lo.s32 	%r2, %r27, -3, %r24;
	mul.lo.s32 	%r28, %r20, %r2;
	cvt.s64.s32 	%rd21, %r28;
	cvt.s64.s32 	%rd22, %r27;
	add.s64 	%rd23, %rd21, %rd22;
	shl.b64 	%rd24, %rd23, 2;
	add.s64 	%rd2, %rd18, %rd24;
	mul.lo.s32 	%r29, %r19, %r27;
	mul.wide.s32 	%rd25, %r29, 4;
	add.s64 	%rd3, %rd19, %rd25;
	add.s32 	%r30, %r28, %r27;
	mul.lo.s32 	%r3, %r30, %r19;
	ld.global.u8 	%rs113, [%rd3];
	ld.global.u8 	%rs114, [%rd3+1];
	ld.global.u8 	%rs115, [%rd3+2];
	ld.global.u8 	%rs116, [%rd3+3];
	st.local.u8 	[%rd1], %rs113;
	st.local.u8 	[%rd1+1], %rs114;
	st.local.u8 	[%rd1+2], %rs115;
	add.s64 	%rd4, %rd1, 3;
	st.local.u8 	[%rd1+3], %rs116;
	cvt.u32.u16 	%r31, %rs116;
	and.b32  	%r32, %r31, 255;
	shr.u32 	%r33, %r32, %r2;
	and.b32  	%r34, %r33, 8;
	setp.eq.s32 	%p1, %r34, 0;
	@%p1 bra 	$L__BB1_88;
	setp.ge.s32 	%p2, %r1, %r19;
	@%p2 bra 	$L__BB1_91;
	add.s32 	%r4, %r2, -1;
	and.b32  	%r5, %r2, 3;
	and.b32  	%r6, %r2, 2147483644;
	cvt.s64.s32 	%rd5, %r3;
	cvta.to.global.u64 	%rd6, %rd15;
	cvt.s64.s32 	%rd28, %r2;
	add.s64 	%rd29, %rd1, %rd28;
	mov.u32 	%r46, %r1;
$L__BB1_3:
	cvt.u64.u32 	%rd7, %r46;
	mul.wide.u32 	%rd26, %r46, 4;
	add.s64 	%rd27, %rd3, %rd26;
	ld.global.s8 	%rs1, [%rd27];
	ld.global.s8 	%rs2, [%rd27+1];
	ld.global.s8 	%rs3, [%rd27+2];
	ld.global.u8 	%rs268, [%rd27+3];
	and.b16  	%rs117, %rs268, 7;
	setp.ne.s16 	%p3, %rs117, 0;
	@%p3 bra 	$L__BB1_91;
	setp.lt.s32 	%p4, %r2, 1;
	ld.local.u8 	%rs5, [%rd29];
	@%p4 bra 	$L__BB1_31;
	setp.lt.u32 	%p5, %r4, 3;
	mov.b32 	%r48, 0;
	@%p5 bra 	$L__BB1_20;
	and.b32  	%r36, %r2, 2147483644;
	neg.s32 	%r47, %r36;
	mov.u64 	%rd38, %rd4;
$L__BB1_7:
	and.b16  	%rs119, %rs268, 8;
	setp.ne.s16 	%p6, %rs119, 0;
	@%p6 bra 	$L__BB1_10;
	ld.local.u8 	%rs8, [%rd38+-3];
	xor.b16  	%rs120, %rs8, %rs1;
	and.b16  	%rs121, %rs120, 127;
	setp.ne.s16 	%p7, %rs121, 0;
	@%p7 bra 	$L__BB1_10;
	and.b16  	%rs122, %rs8, 128;
	shr.u16 	%rs123, %rs122, 7;
	or.b16  	%rs124, %rs123, %rs268;
	or.b16  	%rs268, %rs124, 8;
$L__BB1_10:
	and.b16  	%rs125, %rs268, 8;
	setp.ne.s16 	%p8, %rs125, 0;
	@%p8 bra 	$L__BB1_13;
	ld.local.u8 	%rs12, [%rd38+-2];
	xor.b16  	%rs126, %rs12, %rs1;
	and.b16  	%rs127, %rs126, 127;
	setp.ne.s16 	%p9, %rs127, 0;
	@%p9 bra 	$L__BB1_13;
	and.b16  	%rs128, %rs12, 128;
	shr.u16 	%rs129, %rs128, 7;
	or.b16  	%rs130, %rs129, %rs268;
	or.b16  	%rs268, %rs130, 8;
$L__BB1_13:
	and.b16  	%rs131, %rs268, 8;
	setp.ne.s16 	%p10, %rs131, 0;
	@%p10 bra 	$L__BB1_16;
	ld.local.u8 	%rs16, [%rd38+-1];
	xor.b16  	%rs132, %rs16, %rs1;
	and.b16  	%rs133, %rs132, 127;
	setp.ne.s16 	%p11, %rs133, 0;
	@%p11 bra 	$L__BB1_16;
	and.b16  	%rs134, %rs16, 128;
	shr.u16 	%rs135, %rs134, 7;
	or.b16  	%rs136, %rs135, %rs268;
	or.b16  	%rs268, %rs136, 8;
$L__BB1_16:
	and.b16  	%rs137, %rs268, 8;
	setp.ne.s16 	%p12, %rs137, 0;
	@%p12 bra 	$L__BB1_19;
	ld.local.u8 	%rs20, [%rd38];
	xor.b16  	%rs138, %rs20, %rs1;
	and.b16  	%rs139, %rs138, 127;
	setp.ne.s16 	%p13, %rs139, 0;
	@%p13 bra 	$L__BB1_19;
	and.b16  	%rs140, %rs20, 128;
	shr.u16 	%rs141, %rs140, 7;
	or.b16  	%rs142, %rs141, %rs268;
	or.b16  	%rs268, %rs142, 8;
$L__BB1_19:
	add.s32 	%r47, %r47, 4;
	add.s64 	%rd38, %rd38, 4;
	setp.ne.s32 	%p14, %r47, 0;
	mov.u32 	%r48, %r6;
	@%p14 bra 	$L__BB1_7;
$L__BB1_20:
	setp.eq.s32 	%p15, %r5, 0;
	@%p15 bra 	$L__BB1_31;
	and.b16  	%rs143, %rs268, 8;
	setp.ne.s16 	%p16, %rs143, 0;
	cvt.u64.u32 	%rd30, %r48;
	add.s64 	%rd10, %rd1, %rd30;
	@%p16 bra 	$L__BB1_24;
	ld.local.u8 	%rs28, [%rd10];
	xor.b16  	%rs144, %rs28, %rs1;
	and.b16  	%rs145, %rs144, 127;
	setp.ne.s16 	%p17, %rs145, 0;
	@%p17 bra 	$L__BB1_24;
	and.b16  	%rs146, %rs28, 128;
	shr.u16 	%rs147, %rs146, 7;
	or.b16  	%rs148, %rs147, %rs268;
	or.b16  	%rs268, %rs148, 8;
$L__BB1_24:
	setp.eq.s32 	%p18, %r5, 1;
	@%p18 bra 	$L__BB1_31;
	and.b16  	%rs149, %rs268, 8;
	setp.ne.s16 	%p19, %rs149, 0;
	@%p19 bra 	$L__BB1_28;
	ld.local.u8 	%rs32, [%rd10+1];
	xor.b16  	%rs150, %rs32, %rs1;
	and.b16  	%rs151, %rs150, 127;
	setp.ne.s16 	%p20, %rs151, 0;
	@%p20 bra 	$L__BB1_28;
	and.b16  	%rs152, %rs32, 128;
	shr.u16 	%rs153, %rs152, 7;
	or.b16  	%rs154, %rs153, %rs268;
	or.b16  	%rs268, %rs154, 8;
$L__BB1_28:
	setp.eq.s32 	%p21, %r5, 2;
	shr.u16 	%rs155, %rs268, 3;
	and.b16  	%rs156, %rs155, 1;
	setp.eq.b16 	%p22, %rs156, 1;
	or.pred  	%p23, %p21, %p22;
	@%p23 bra 	$L__BB1_31;
	ld.local.u8 	%rs36, [%rd10+2];
	xor.b16  	%rs157, %rs36, %rs1;
	and.b16  	%rs158, %rs157, 127;
	setp.ne.s16 	%p24, %rs158, 0;
	@%p24 bra 	$L__BB1_31;
	and.b16  	%rs159, %rs36, 128;
	shr.u16 	%rs160, %rs159, 7;
	or.b16  	%rs161, %rs160, %rs268;
	or.b16  	%rs268, %rs161, 8;
$L__BB1_31:
	and.b16  	%rs163, %rs1, 255;
	setp.eq.s16 	%p26, %rs163, %rs5;
	setp.gt.s16 	%p27, %rs1, -1;
	selp.b16 	%rs164, 9, 8, %p27;
	or.b16  	%rs165, %rs268, %rs164;
	selp.b16 	%rs287, %rs165, %rs268, %p26;
	selp.b16 	%rs288, %rs165, %rs268, %p26;
	@%p4 bra 	$L__BB1_58;
	setp.lt.u32 	%p28, %r4, 3;
	mov.b32 	%r50, 0;
	@%p28 bra 	$L__BB1_47;
	mov.b32 	%r49, 0;
$L__BB1_34:
	and.b16  	%rs167, %rs288, 16;
	setp.ne.s16 	%p29, %rs167, 0;
	cvt.u64.u32 	%rd31, %r49;
	add.s64 	%rd11, %rd1, %rd31;
	@%p29 bra 	$L__BB1_37;
	ld.local.u8 	%rs44, [%rd11];
	xor.b16  	%rs168, %rs44, %rs2;
	and.b16  	%rs169, %rs168, 127;
	setp.ne.s16 	%p30, %rs169, 0;
	@%p30 bra 	$L__BB1_37;
	shr.u16 	%rs170, %rs44, 6;
	and.b16  	%rs171, %rs170, 2;
	or.b16  	%rs172, %rs171, %rs288;
	or.b16  	%rs287, %rs172, 16;
	mov.u16 	%rs288, %rs287;
$L__BB1_37:
	and.b16  	%rs173, %rs288, 16;
	setp.ne.s16 	%p31, %rs173, 0;
	@%p31 bra 	$L__BB1_40;
	ld.local.u8 	%rs48, [%rd11+1];
	xor.b16  	%rs174, %rs48, %rs2;
	and.b16  	%rs175, %rs174, 127;
	setp.ne.s16 	%p32, %rs175, 0;
	@%p32 bra 	$L__BB1_40;
	shr.u16 	%rs176, %rs48, 6;
	and.b16  	%rs177, %rs176, 2;
	or.b16  	%rs178, %rs177, %rs288;
	or.b16  	%rs287, %rs178, 16;
	mov.u16 	%rs288, %rs287;
$L__BB1_40:
	and.b16  	%rs179, %rs288, 16;
	setp.ne.s16 	%p33, %rs179, 0;
	@%p33 bra 	$L__BB1_43;
	ld.local.u8 	%rs52, [%rd11+2];
	xor.b16  	%rs180, %rs52, %rs2;
	and.b16  	%rs181, %rs180, 127;
	setp.ne.s16 	%p34, %rs181, 0;
	@%p34 bra 	$L__BB1_43;
	shr.u16 	%rs182, %rs52, 6;
	and.b16  	%rs183, %rs182, 2;
	or.b16  	%rs184, %rs183, %rs288;
	or.b16  	%rs287, %rs184, 16;
	mov.u16 	%rs288, %rs287;
$L__BB1_43:
	and.b16  	%rs185, %rs288, 16;
	setp.ne.s16 	%p35, %rs185, 0;
	@%p35 bra 	$L__BB1_46;
	ld.local.u8 	%rs56, [%rd11+3];
	xor.b16  	%rs186, %rs56, %rs2;
	and.b16  	%rs187, %rs186, 127;
	setp.ne.s16 	%p36, %rs187, 0;
	@%p36 bra 	$L__BB1_46;
	shr.u16 	%rs188, %rs56, 6;
	and.b16  	%rs189, %rs188, 2;
	or.b16  	%rs190, %rs189, %rs288;
	or.b16  	%rs287, %rs190, 16;
	mov.u16 	%rs288, %rs287;
$L__BB1_46:
	add.s32 	%r49, %r49, 4;
	setp.ne.s32 	%p37, %r49, %r6;
	mov.u32 	%r50, %r6;
	@%p37 bra 	$L__BB1_34;
$L__BB1_47:
	setp.eq.s32 	%p38, %r5, 0;
	@%p38 bra 	$L__BB1_58;
	and.b16  	%rs191, %rs288, 16;
	setp.ne.s16 	%p39, %rs191, 0;
	cvt.u64.u32 	%rd32, %r50;
	add.s64 	%rd12, %rd1, %rd32;
	@%p39 bra 	$L__BB1_51;
	ld.local.u8 	%rs64, [%rd12];
	xor.b16  	%rs192, %rs64, %rs2;
	and.b16  	%rs193, %rs192, 127;
	setp.ne.s16 	%p40, %rs193, 0;
	@%p40 bra 	$L__BB1_51;
	shr.u16 	%rs194, %rs64, 6;
	and.b16  	%rs195, %rs194, 2;
	or.b16  	%rs196, %rs195, %rs288;
	or.b16  	%rs287, %rs196, 16;
	mov.u16 	%rs288, %rs287;
$L__BB1_51:
	setp.eq.s32 	%p41, %r5, 1;
	@%p41 bra 	$L__BB1_58;
	and.b16  	%rs197, %rs288, 16;
	setp.ne.s16 	%p42, %rs197, 0;
	@%p42 bra 	$L__BB1_55;
	ld.local.u8 	%rs68, [%rd12+1];
	xor.b16  	%rs198, %rs68, %rs2;
	and.b16  	%rs199, %rs198, 127;
	setp.ne.s16 	%p43, %rs199, 0;
	@%p43 bra 	$L__BB1_55;
	shr.u16 	%rs200, %rs68, 6;
	and.b16  	%rs201, %rs200, 2;
	or.b16  	%rs202, %rs201, %rs288;
	or.b16  	%rs287, %rs202, 16;
	mov.u16 	%rs288, %rs287;
$L__BB1_55:
	setp.eq.s32 	%p44, %r5, 2;
	shr.u16 	%rs203, %rs288, 4;
	and.b16  	%rs204, %rs203, 1;
	setp.eq.b16 	%p45, %rs204, 1;
	or.pred  	%p46, %p44, %p45;
	@%p46 bra 	$L__BB1_58;
	ld.local.u8 	%rs72, [%rd12+2];
	xor.b16  	%rs205, %rs72, %rs2;
	and.b16  	%rs206, %rs205, 127;
	setp.ne.s16 	%p47, %rs206, 0;
	@%p47 bra 	$L__BB1_58;
	shr.u16 	%rs207, %rs72, 6;
	and.b16  	%rs208, %rs207, 2;
	or.b16  	%rs209, %rs208, %rs288;
	or.b16  	%rs287, %rs209, 16;
	mov.u16 	%rs288, %rs287;
$L__BB1_58:
	and.b16  	%rs211, %rs2, 255;
	setp.eq.s16 	%p49, %rs211, %rs5;
	setp.gt.s16 	%p50, %rs2, -1;
	selp.b16 	%rs212, 18, 16, %p50;
	or.b16  	%rs213, %rs288, %rs212;
	selp.b16 	%rs307, %rs213, %rs287, %p49;
	selp.b16 	%rs308, %rs213, %rs288, %p49;
	@%p4 bra 	$L__BB1_85;
	setp.lt.u32 	%p51, %r4, 3;
	mov.b32 	%r52, 0;
	@%p51 bra 	$L__BB1_74;
	mov.b32 	%r51, 0;
$L__BB1_61:
	and.b16  	%rs215, %rs308, 32;
	setp.ne.s16 	%p52, %rs215, 0;
	cvt.u64.u32 	%rd33, %r51;
	add.s64 	%rd13, %rd1, %rd33;
	@%p52 bra 	$L__BB1_64;
	ld.local.u8 	%rs80, [%rd13];
	xor.b16  	%rs216, %rs80, %rs3;
	and.b16  	%rs217, %rs216, 127;
	setp.ne.s16 	%p53, %rs217, 0;
	@%p53 bra 	$L__BB1_64;
	shr.u16 	%rs218, %rs80, 5;
	and.b16  	%rs219, %rs218, 4;
	or.b16  	%rs220, %rs219, %rs308;
	or.b16  	%rs307, %rs220, 32;
	mov.u16 	%rs308, %rs307;
$L__BB1_64:
	and.b16  	%rs221, %rs308, 32;
	setp.ne.s16 	%p54, %rs221, 0;
	@%p54 bra 	$L__BB1_67;
	ld.local.u8 	%rs84, [%rd13+1];
	xor.b16  	%rs222, %rs84, %rs3;
	and.b16  	%rs223, %rs222, 127;
	setp.ne.s16 	%p55, %rs223, 0;
	@%p55 bra 	$L__BB1_67;
	shr.u16 	%rs224, %rs84, 5;
	and.b16  	%rs225, %rs224, 4;
	or.b16  	%rs226, %rs225, %rs308;
	or.b16  	%rs307, %rs226, 32;
	mov.u16 	%rs308, %rs307;
$L__BB1_67:
	and.b16  	%rs227, %rs308, 32;
	setp.ne.s16 	%p56, %rs227, 0;
	@%p56 bra 	$L__BB1_70;
	ld.local.u8 	%rs88, [%rd13+2];
	xor.b16  	%rs228, %rs88, %rs3;
	and.b16  	%rs229, %rs228, 127;
	setp.ne.s16 	%p57, %rs229, 0;
	@%p57 bra 	$L__BB1_70;
	shr.u16 	%rs230, %rs88, 5;
	and.b16  	%rs231, %rs230, 4;
	or.b16  	%rs232, %rs231, %rs308;
	or.b16  	%rs307, %rs232, 32;
	mov.u16 	%rs308, %rs307;
$L__BB1_70:
	and.b16  	%rs233, %rs308, 32;
	setp.ne.s16 	%p58, %rs233, 0;
	@%p58 bra 	$L__BB1_73;
	ld.local.u8 	%rs92, [%rd13+3];
	xor.b16  	%rs234, %rs92, %rs3;
	and.b16  	%rs235, %rs234, 127;
	setp.ne.s16 	%p59, %rs235, 0;
	@%p59 bra 	$L__BB1_73;
	shr.u16 	%rs236, %rs92, 5;
	and.b16  	%rs237, %rs236, 4;
	or.b16  	%rs238, %rs237, %rs308;
	or.b16  	%rs307, %rs238, 32;
	mov.u16 	%rs308, %rs307;
$L__BB1_73:
	add.s32 	%r51, %r51, 4;
	setp.ne.s32 	%p60, %r51, %r6;
	mov.u32 	%r52, %r6;
	@%p60 bra 	$L__BB1_61;
$L__BB1_74:
	setp.eq.s32 	%p61, %r5, 0;
	@%p61 bra 	$L__BB1_85;
	and.b16  	%rs239, %rs308, 32;
	setp.ne.s16 	%p62, %rs239, 0;
	cvt.u64.u32 	%rd34, %r52;
	add.s64 	%rd14, %rd1, %rd34;
	@%p62 bra 	$L__BB1_78;
	ld.local.u8 	%rs100, [%rd14];
	xor.b16  	%rs240, %rs100, %rs3;
	and.b16  	%rs241, %rs240, 127;
	setp.ne.s16 	%p63, %rs241, 0;
	@%p63 bra 	$L__BB1_78;
	shr.u16 	%rs242, %rs100, 5;
	and.b16  	%rs243, %rs242, 4;
	or.b16  	%rs244, %rs243, %rs308;
	or.b16  	%rs307, %rs244, 32;
	mov.u16 	%rs308, %rs307;
$L__BB1_78:
	setp.eq.s32 	%p64, %r5, 1;
	@%p64 bra 	$L__BB1_85;
	and.b16  	%rs245, %rs308, 32;
	setp.ne.s16 	%p65, %rs245, 0;
	@%p65 bra 	$L__BB1_82;
	ld.local.u8 	%rs104, [%rd14+1];
	xor.b16  	%rs246, %rs104, %rs3;
	and.b16  	%rs247, %rs246, 127;
	setp.ne.s16 	%p66, %rs247, 0;
	@%p66 bra 	$L__BB1_82;
	shr.u16 	%rs248, %rs104, 5;
	and.b16  	%rs249, %rs248, 4;
	or.b16  	%rs250, %rs249, %rs308;
	or.b16  	%rs307, %rs250, 32;
	mov.u16 	%rs308, %rs307;
$L__BB1_82:
	setp.eq.s32 	%p67, %r5, 2;
	shr.u16 	%rs251, %rs308, 5;
	and.b16  	%rs252, %rs251, 1;
	setp.eq.b16 	%p68, %rs252, 1;
	or.pred  	%p69, %p67, %p68;
	@%p69 bra 	$L__BB1_85;
	ld.local.u8 	%rs108, [%rd14+2];
	xor.b16  	%rs253, %rs108, %rs3;
	and.b16  	%rs254, %rs253, 127;
	setp.ne.s16 	%p70, %rs254, 0;
	@%p70 bra 	$L__BB1_85;
	shr.u16 	%rs255, %rs108, 5;
	and.b16  	%rs256, %rs255, 4;
	or.b16  	%rs257, %rs256, %rs308;
	or.b16  	%rs307, %rs257, 32;
	mov.u16 	%rs308, %rs307;
$L__BB1_85:
	and.b16  	%rs259, %rs3, 255;
	setp.eq.s16 	%p71, %rs259, %rs5;
	setp.gt.s16 	%p72, %rs3, -1;
	selp.b16 	%rs260, 36, 32, %p72;
	or.b16  	%rs261, %rs308, %rs260;
	selp.b16 	%rs112, %rs261, %rs307, %p71;
	and.b16  	%rs262, %rs112, 63;
	setp.eq.s16 	%p73, %rs262, 56;
	mov.b32 	%r41, -1;
	vote.sync.any.pred 	%p74, %p73, %r41;
	not.pred 	%p75, %p74;
	@%p75 bra 	$L__BB1_90;
	setp.ne.s32 	%p77, %r1, 0;
	@%p77 bra 	$L__BB1_91;
	mov.b32 	%r44, 0;
	st.global.u32 	[%rd2], %r44;
	bra.uni 	$L__BB1_91;
$L__BB1_88:
	setp.ne.s32 	%p78, %r1, 0;
	@%p78 bra 	$L__BB1_91;
	mov.b32 	%r45, 0;
	st.global.u32 	[%rd2], %r45;
	bra.uni 	$L__BB1_91;
$L__BB1_90:
	cvt.u32.u64 	%r43, %rd7;
	add.s64 	%rd35, %rd7, %rd5;
	shl.b64 	%rd36, %rd35, 2;
	add.s64 	%rd37, %rd6, %rd36;
	st.global.u8 	[%rd37], %rs1;
	st.global.u8 	[%rd37+1], %rs2;
	st.global.u8 	[%rd37+2], %rs3;
	st.global.u8 	[%rd37+3], %rs112;
	add.s32 	%r46, %r43, 32;
	setp.lt.s32 	%p76, %r46, %r19;
	@%p76 bra 	$L__BB1_3;
$L__BB1_91:
	ret;

}
	// .globl	_Z7scan_1dPjiii
.visible .entry _Z7scan_1dPjiii(
	.param .u64 .ptr .align 1 _Z7scan_1dPjiii_param_0,
	.param .u32 _Z7scan_1dPjiii_param_1,
	.param .u32 _Z7scan_1dPjiii_param_2,
	.param .u32 _Z7scan_1dPjiii_param_3
)
{
	.reg .pred 	%p<41>;
	.reg .b32 	%r<93>;
	.reg .b64 	%rd<11>;
	// demoted variable
	.shared .align 4 .b8 _ZZ7scan_1dPjiiiE8partials[132];
	// demoted variable
	.shared .align 4 .u32 _ZZ7scan_1dPjiiiE4prev;
	ld.param.u64 	%rd3, [_Z7scan_1dPjiii_param_0];
	ld.param.u32 	%r12, [_Z7scan_1dPjiii_param_1];
	ld.param.u32 	%r13, [_Z7scan_1dPjiii_param_2];
	ld.param.u32 	%r14, [_Z7scan_1dPjiii_param_3];
	mov.u32 	%r1, %ctaid.x;
	mov.u32 	%r2, %tid.x;
	mad.lo.s32 	%r92, %r14, %r1, %r2;
	and.b32  	%r4, %r2, 31;
	setp.ne.s32 	%p1, %r92, 0;
	@%p1 bra 	$L__BB2_2;
	mov.b32 	%r15, 0;
	st.shared.u32 	[_ZZ7scan_1dPjiiiE8partials], %r15;
	st.shared.u32 	[_ZZ7scan_1dPjiiiE4prev], %r15;
$L__BB2_2:
	bar.sync 	0;
	setp.lt.s32 	%p2, %r13, 1;
	setp.ge.s32 	%p3, %r92, %r12;
	or.pred  	%p4, %p2, %p3;
	@%p4 bra 	$L__BB2_11;
	shr.u32 	%r16, %r2, 3;
	and.b32  	%r17, %r16, 124;
	mov.u32 	%r18, _ZZ7scan_1dPjiiiE8partials;
	add.s32 	%r5, %r18, %r17;
	shl.b32 	%r19, %r4, 2;
	add.s32 	%r6, %r18, %r19;
	and.b32  	%r7, %r92, 1023;
	cvta.to.global.u64 	%rd1, %rd3;
$L__BB2_4:
	setp.lt.u32 	%p5, %r4, 16;
	setp.lt.u32 	%p6, %r4, 8;
	setp.lt.u32 	%p7, %r4, 4;
	setp.lt.u32 	%p8, %r4, 2;
	setp.eq.s32 	%p9, %r4, 0;
	setp.ne.s32 	%p10, %r4, 31;
	mul.wide.s32 	%rd4, %r92, 4;
	add.s64 	%rd2, %rd1, %rd4;
	ld.global.u32 	%r20, [%rd2];
	shfl.sync.up.b32	%r21|%p11, %r20, 1, 0, -1;
	and.b32  	%r22, %r21, 2147483647;
	selp.b32 	%r23, 0, %r22, %p9;
	add.s32 	%r24, %r23, %r20;
	shfl.sync.up.b32	%r25|%p12, %r24, 2, 0, -1;
	and.b32  	%r26, %r25, 2147483647;
	selp.b32 	%r27, 0, %r26, %p8;
	add.s32 	%r28, %r27, %r24;
	shfl.sync.up.b32	%r29|%p13, %r28, 4, 0, -1;
	and.b32  	%r30, %r29, 2147483647;
	selp.b32 	%r31, 0, %r30, %p7;
	add.s32 	%r32, %r31, %r28;
	shfl.sync.up.b32	%r33|%p14, %r32, 8, 0, -1;
	and.b32  	%r34, %r33, 2147483647;
	selp.b32 	%r35, 0, %r34, %p6;
	add.s32 	%r36, %r35, %r32;
	shfl.sync.up.b32	%r37|%p15, %r36, 16, 0, -1;
	and.b32  	%r38, %r37, 2147483647;
	selp.b32 	%r39, 0, %r38, %p5;
	add.s32 	%r9, %r39, %r36;
	@%p10 bra 	$L__BB2_6;
	st.shared.u32 	[%r5+4], %r9;
$L__BB2_6:
	setp.gt.u32 	%p16, %r2, 31;
	bar.sync 	0;
	@%p16 bra 	$L__BB2_8;
	setp.lt.u32 	%p17, %r4, 16;
	setp.lt.u32 	%p18, %r4, 8;
	setp.lt.u32 	%p19, %r4, 4;
	setp.lt.u32 	%p20, %r4, 2;
	setp.eq.s32 	%p21, %r4, 0;
	ld.shared.u32 	%r40, [%r6];
	shfl.sync.up.b32	%r41|%p22, %r40, 1, 0, -1;
	and.b32  	%r42, %r41, 2147483647;
	selp.b32 	%r43, 0, %r42, %p21;
	add.s32 	%r44, %r43, %r40;
	shfl.sync.up.b32	%r45|%p23, %r44, 2, 0, -1;
	and.b32  	%r46, %r45, 2147483647;
	selp.b32 	%r47, 0, %r46, %p20;
	add.s32 	%r48, %r47, %r44;
	shfl.sync.up.b32	%r49|%p24, %r48, 4, 0, -1;
	and.b32  	%r50, %r49, 2147483647;
	selp.b32 	%r51, 0, %r50, %p19;
	add.s32 	%r52, %r51, %r48;
	shfl.sync.up.b32	%r53|%p25, %r52, 8, 0, -1;
	and.b32  	%r54, %r53, 2147483647;
	selp.b32 	%r55, 0, %r54, %p18;
	add.s32 	%r56, %r55, %r52;
	shfl.sync.up.b32	%r57|%p26, %r56, 16, 0, -1;
	and.b32  	%r58, %r57, 2147483647;
	selp.b32 	%r59, 0, %r58, %p17;
	add.s32 	%r60, %r59, %r56;
	st.shared.u32 	[%r6], %r60;
$L__BB2_8:
	setp.ne.s32 	%p27, %r7, 1023;
	bar.sync 	0;
	ld.shared.u32 	%r61, [_ZZ7scan_1dPjiiiE4prev];
	add.s32 	%r62, %r61, %r9;
	st.global.u32 	[%rd2], %r62;
	bar.sync 	0;
	@%p27 bra 	$L__BB2_10;
	and.b32  	%r63, %r9, 2147483647;
	st.shared.u32 	[_ZZ7scan_1dPjiiiE4prev], %r63;
$L__BB2_10:
	add.s32 	%r92, %r92, 1024;
	setp.lt.s32 	%p28, %r92, %r12;
	@%p28 bra 	$L__BB2_4;
$L__BB2_11:
	and.b32  	%r64, %r92, 1023;
	setp.ne.s32 	%p29, %r64, 1023;
	@%p29 bra 	$L__BB2_14;
	ld.shared.u32 	%r65, [_ZZ7scan_1dPjiiiE4prev];
	mul.wide.u32 	%rd5, %r1, 4;
	mov.u64 	%rd6, d_p;
	add.s64 	%rd7, %rd6, %rd5;
	st.global.u32 	[%rd7], %r65;
	membar.gl;
	atom.global.add.u32 	%r66, [id], 1;
	mov.u32 	%r67, %nctaid.x;
	add.s32 	%r68, %r67, -1;
	setp.ne.s32 	%p30, %r66, %r68;
	@%p30 bra 	$L__BB2_14;
	mov.b32 	%r69, 0;
	st.global.u32 	[id], %r69;
	mul.wide.u32 	%rd8, %r4, 4;
	add.s64 	%rd10, %rd6, %rd8;
	ld.global.u32 	%r70, [%rd10];
	shfl.sync.up.b32	%r71|%p31, %r70, 1, 0, -1;
	setp.eq.s32 	%p32, %r4, 0;
	and.b32  	%r72, %r71, 2147483647;
	selp.b32 	%r73, 0, %r72, %p32;
	add.s32 	%r74, %r73, %r70;
	shfl.sync.up.b32	%r75|%p33, %r74, 2, 0, -1;
	setp.lt.u32 	%p34, %r4, 2;
	and.b32  	%r76, %r75, 2147483647;
	selp.b32 	%r77, 0, %r76, %p34;
	add.s32 	%r78, %r77, %r74;
	shfl.sync.up.b32	%r79|%p35, %r78, 4, 0, -1;
	setp.lt.u32 	%p36, %r4, 4;
	and.b32  	%r80, %r79, 2147483647;
	selp.b32 	%r81, 0, %r80, %p36;
	add.s32 	%r82, %r81, %r78;
	shfl.sync.up.b32	%r83|%p37, %r82, 8, 0, -1;
	setp.lt.u32 	%p38, %r4, 8;
	and.b32  	%r84, %r83, 2147483647;
	selp.b32 	%r85, 0, %r84, %p38;
	add.s32 	%r86, %r85, %r82;
	shfl.sync.up.b32	%r87|%p39, %r86, 16, 0, -1;
	setp.lt.u32 	%p40, %r4, 16;
	and.b32  	%r88, %r87, 2147483647;
	selp.b32 	%r89, 0, %r88, %p40;
	add.s32 	%r90, %r89, %r86;
	st.global.u32 	[%rd10], %r90;
$L__BB2_14:
	ret;

}
	// .globl	_Z12propagate_1dPjiii
.visible .entry _Z12propagate_1dPjiii(
	.param .u64 .ptr .align 1 _Z12propagate_1dPjiii_param_0,
	.param .u32 _Z12propagate_1dPjiii_param_1,
	.param .u32 _Z12propagate_1dPjiii_param_2,
	.param .u32 _Z12propagate_1dPjiii_param_3
)
{
	.reg .pred 	%p<7>;
	.reg .b32 	%r<21>;
	.reg .b64 	%rd<8>;
	// demoted variable
	.shared .align 4 .u32 _ZZ12propagate_1dPjiiiE4prev;
	ld.param.u64 	%rd2, [_Z12propagate_1dPjiii_param_0];
	ld.param.u32 	%r9, [_Z12propagate_1dPjiii_param_1];
	ld.param.u32 	%r10, [_Z12propagate_1dPjiii_param_2];
	ld.param.u32 	%r11, [_Z12propagate_1dPjiii_param_3];
	mov.u32 	%r1, %ctaid.x;
	mad.lo.s32 	%r12, %r11, %r1, %r11;
	mov.u32 	%r13, %tid.x;
	add.s32 	%r19, %r12, %r13;
	setp.ne.s32 	%p1, %r13, 0;
	@%p1 bra 	$L__BB3_2;
	mul.wide.u32 	%rd3, %r1, 4;
	mov.u64 	%rd4, d_p;
	add.s64 	%rd5, %rd4, %rd3;
	ld.global.u32 	%r14, [%rd5];
	st.shared.u32 	[_ZZ12propagate_1dPjiiiE4prev], %r14;
$L__BB3_2:
	bar.sync 	0;
	setp.lt.s32 	%p2, %r10, 1;
	setp.ge.s32 	%p3, %r19, %r9;
	or.pred  	%p4, %p2, %p3;
	@%p4 bra 	$L__BB3_5;
	ld.shared.u32 	%r3, [_ZZ12propagate_1dPjiiiE4prev];
	cvta.to.global.u64 	%rd1, %rd2;
$L__BB3_4:
	mul.wide.s32 	%rd6, %r19, 4;
	add.s64 	%rd7, %rd1, %rd6;
	ld.global.u32 	%r16, [%rd7];
	add.s32 	%r20, %r16, %r3;
	st.global.u32 	[%rd7], %r20;
	add.s32 	%r19, %r19, 1024;
	setp.lt.s32 	%p5, %r19, %r9;
	@%p5 bra 	$L__BB3_4;
$L__BB3_5:
	add.s32 	%r17, %r9, 1023;
	setp.ne.s32 	%p6, %r19, %r17;
	@%p6 bra 	$L__BB3_7;
	st.global.u32 	[nb_of_valid], %r20;
$L__BB3_7:
	ret;

}
	// .globl	_Z10scatter_1dP6clauseS0_Pji
.visible .entry _Z10scatter_1dP6clauseS0_Pji(
	.param .u64 .ptr .align 1 _Z10scatter_1dP6clauseS0_Pji_param_0,
	.param .u64 .ptr .align 1 _Z10scatter_1dP6clauseS0_Pji_param_1,
	.param .u64 .ptr .align 1 _Z10scatter_1dP6clauseS0_Pji_param_2,
	.param .u32 _Z10scatter_1dP6clauseS0_Pji_param_3
)
{
	.reg .pred 	%p<7>;
	.reg .b16 	%rs<21>;
	.reg .b32 	%r<36>;
	.reg .b64 	%rd<42>;

	ld.param.u64 	%rd17, [_Z10scatter_1dP6clauseS0_Pji_param_0];
	ld.param.u64 	%rd18, [_Z10scatter_1dP6clauseS0_Pji_param_1];
	ld.param.u64 	%rd19, [_Z10scatter_1dP6clauseS0_Pji_param_2];
	ld.param.u32 	%r16, [_Z10scatter_1dP6clauseS0_Pji_param_3];
	cvta.to.global.u64 	%rd1, %rd17;
	cvta.to.global.u64 	%rd2, %rd18;
	cvta.to.global.u64 	%rd20, %rd19;
	mov.u32 	%r17, %ctaid.x;
	shl.b32 	%r18, %r17, 5;
	mov.u32 	%r1, %tid.x;
	shr.u32 	%r19, %r1, 5;
	or.b32  	%r2, %r18, %r19;
	mul.wide.s32 	%rd21, %r2, 4;
	add.s64 	%rd22, %rd20, %rd21;
	ld.global.u32 	%r3, [%rd22];
	mul.lo.s32 	%r20, %r16, %r2;
	cvt.s64.s32 	%rd3, %r20;
	setp.gt.s32 	%p1, %r3, -1;
	@%p1 bra 	$L__BB4_2;
	and.b32  	%r21, %r3, 2147483647;
	add.s32 	%r32, %r21, -1;
	bra.uni 	$L__BB4_3;
$L__BB4_2:
	ld.global.u32 	%r22, [nb_of_valid];
	sub.s32 	%r23, %r2, %r3;
	add.s32 	%r32, %r23, %r22;
$L__BB4_3:
	mul.lo.s32 	%r24, %r32, %r16;
	cvt.u64.u32 	%rd4, %r24;
	and.b32  	%r35, %r1, 31;
	setp.ge.s32 	%p2, %r35, %r16;
	@%p2 bra 	$L__BB4_10;
	not.b32 	%r25, %r35;
	add.s32 	%r8, %r16, %r25;
	and.b32  	%r26, %r8, 96;
	setp.eq.s32 	%p3, %r26, 96;
	@%p3 bra 	$L__BB4_7;
	shr.u32 	%r27, %r8, 5;
	add.s32 	%r28, %r27, 1;
	and.b32  	%r29, %r28, 3;
	neg.s32 	%r33, %r29;
	cvt.u64.u32 	%rd23, %r1;
	and.b64  	%rd24, %rd23, 31;
	add.s64 	%rd25, %rd4, %rd24;
	shl.b64 	%rd26, %rd25, 2;
	add.s64 	%rd27, %rd26, %rd1;
	add.s64 	%rd39, %rd27, 3;
	add.s64 	%rd28, %rd3, %rd24;
	shl.b64 	%rd29, %rd28, 2;
	add.s64 	%rd30, %rd29, %rd2;
	add.s64 	%rd38, %rd30, 3;
	shl.b32 	%r30, %r28, 5;
	and.b32  	%r31, %r30, 96;
	or.b32  	%r35, %r31, %r35;
$L__BB4_6:
	.pragma "nounroll";
	ld.global.u8 	%rs1, [%rd38+-3];
	ld.global.u8 	%rs2, [%rd38+-2];
	ld.global.u8 	%rs3, [%rd38+-1];
	ld.global.u8 	%rs4, [%rd38];
	st.global.u8 	[%rd39+-3], %rs1;
	st.global.u8 	[%rd39+-2], %rs2;
	st.global.u8 	[%rd39+-1], %rs3;
	st.global.u8 	[%rd39], %rs4;
	add.s32 	%r33, %r33, 1;
	setp.ne.s32 	%p4, %r33, 0;
	add.s64 	%rd39, %rd39, 128;
	add.s64 	%rd38, %rd38, 128;
	@%p4 bra 	$L__BB4_6;
$L__BB4_7:
	setp.lt.u32 	%p5, %r8, 96;
	@%p5 bra 	$L__BB4_10;
	cvt.u64.u32 	%rd31, %r35;
	add.s64 	%rd32, %rd31, %rd4;
	shl.b64 	%rd33, %rd32, 2;
	add.s64 	%rd34, %rd33, %rd1;
	add.s64 	%rd41, %rd34, 256;
	add.s64 	%rd35, %rd3, %rd31;
	shl.b64 	%rd36, %rd35, 2;
	add.s64 	%rd37, %rd36, %rd2;
	add.s64 	%rd40, %rd37, 256;
$L__BB4_9:
	ld.global.u8 	%rs5, [%rd40+-256];
	ld.global.u8 	%rs6, [%rd40+-255];
	ld.global.u8 	%rs7, [%rd40+-254];
	ld.global.u8 	%rs8, [%rd40+-253];
	st.global.u8 	[%rd41+-256], %rs5;
	st.global.u8 	[%rd41+-255], %rs6;
	st.global.u8 	[%rd41+-254], %rs7;
	st.global.u8 	[%rd41+-253], %rs8;
	ld.global.u8 	%rs9, [%rd40+-128];
	ld.global.u8 	%rs10, [%rd40+-127];
	ld.global.u8 	%rs11, [%rd40+-126];
	ld.global.u8 	%rs12, [%rd40+-125];
	st.global.u8 	[%rd41+-128], %rs9;
	st.global.u8 	[%rd41+-127], %rs10;
	st.global.u8 	[%rd41+-126], %rs11;
	st.global.u8 	[%rd41+-125], %rs12;
	ld.global.u8 	%rs13, [%rd40];
	ld.global.u8 	%rs14, [%rd40+1];
	ld.global.u8 	%rs15, [%rd40+2];
	ld.global.u8 	%rs16, [%rd40+3];
	st.global.u8 	[%rd41], %rs13;
	st.global.u8 	[%rd41+1], %rs14;
	st.global.u8 	[%rd41+2], %rs15;
	st.global.u8 	[%rd41+3], %rs16;
	ld.global.u8 	%rs17, [%rd40+128];
	ld.global.u8 	%rs18, [%rd40+129];
	ld.global.u8 	%rs19, [%rd40+130];
	ld.global.u8 	%rs20, [%rd40+131];
	st.global.u8 	[%rd41+128], %rs17;
	st.global.u8 	[%rd41+129], %rs18;
	st.global.u8 	[%rd41+130], %rs19;
	st.global.u8 	[%rd41+131], %rs20;
	add.s32 	%r35, %r35, 128;
	add.s64 	%rd41, %rd41, 512;
	add.s64 	%rd40, %rd40, 512;
	setp.lt.s32 	%p6, %r35, %r16;
	@%p6 bra 	$L__BB4_9;
$L__BB4_10:
	ret;

}
	// .globl	_Z7scan_2dP6clausePjiiii
.visible .entry _Z7scan_2dP6clausePjiiii(
	.param .u64 .ptr .align 1 _Z7scan_2dP6clausePjiiii_param_0,
	.param .u64 .ptr .align 1 _Z7scan_2dP6clausePjiiii_param_1,
	.param .u32 _Z7scan_2dP6clausePjiiii_param_2,
	.param .u32 _Z7scan_2dP6clausePjiiii_param_3,
	.param .u32 _Z7scan_2dP6clausePjiiii_param_4,
	.param .u32 _Z7scan_2dP6clausePjiiii_param_5
)
{
	.reg .pred 	%p<44>;
	.reg .b16 	%rs<3>;
	.reg .b32 	%r<106>;
	.reg .b64 	%rd<15>;
	// demoted variable
	.shared .align 4 .b8 _ZZ7scan_2dP6clausePjiiiiE8partials[132];
	// demoted variable
	.shared .align 4 .u32 _ZZ7scan_2dP6clausePjiiiiE4prev;
	ld.param.u64 	%rd4, [_Z7scan_2dP6clausePjiiii_param_0];
	ld.param.u64 	%rd5, [_Z7scan_2dP6clausePjiiii_param_1];
	ld.param.u32 	%r18, [_Z7scan_2dP6clausePjiiii_param_2];
	ld.param.u32 	%r19, [_Z7scan_2dP6clausePjiiii_param_3];
	ld.param.u32 	%r20, [_Z7scan_2dP6clausePjiiii_param_4];
	ld.param.u32 	%r21, [_Z7scan_2dP6clausePjiiii_param_5];
	mov.u32 	%r1, %ctaid.x;
	mov.u32 	%r2, %tid.x;
	mad.lo.s32 	%r105, %r21, %r1, %r2;
	and.b32  	%r4, %r2, 31;
	setp.ne.s32 	%p1, %r105, 0;
	@%p1 bra 	$L__BB5_2;
	mov.b32 	%r22, 0;
	st.shared.u32 	[_ZZ7scan_2dP6clausePjiiiiE8partials], %r22;
	st.shared.u32 	[_ZZ7scan_2dP6clausePjiiiiE4prev], %r22;
$L__BB5_2:
	bar.sync 	0;
	setp.lt.s32 	%p2, %r20, 1;
	setp.ge.s32 	%p3, %r105, %r18;
	or.pred  	%p4, %p2, %p3;
	@%p4 bra 	$L__BB5_13;
	shr.u32 	%r24, %r2, 3;
	and.b32  	%r25, %r24, 124;
	mov.u32 	%r26, _ZZ7scan_2dP6clausePjiiiiE8partials;
	add.s32 	%r5, %r26, %r25;
	shl.b32 	%r27, %r4, 2;
	add.s32 	%r6, %r26, %r27;
	and.b32  	%r7, %r105, 1023;
	cvta.to.global.u64 	%rd6, %rd4;
	add.s64 	%rd1, %rd6, 3;
	rem.s32 	%r8, 1024, %r19;
	rem.s32 	%r103, %r105, %r19;
	cvta.to.global.u64 	%rd2, %rd5;
	mov.b32 	%r102, 0;
$L__BB5_4:
	setp.ne.s32 	%p5, %r4, 31;
	mul.wide.s32 	%rd3, %r105, 4;
	add.s64 	%rd7, %rd1, %rd3;
	min.s32 	%r28, %r4, %r103;
	ld.global.u8 	%rs1, [%rd7];
	and.b16  	%rs2, %rs1, 7;
	setp.eq.s16 	%p6, %rs2, 0;
	selp.b32 	%r29, -2147483647, 0, %p6;
	shfl.sync.up.b32	%r30|%p7, %r29, 1, 0, -1;
	and.b32  	%r31, %r30, 2147483647;
	setp.gt.s32 	%p8, %r28, 0;
	selp.b32 	%r32, %r31, 0, %p8;
	add.s32 	%r33, %r32, %r29;
	shfl.sync.up.b32	%r34|%p9, %r33, 2, 0, -1;
	setp.lt.s32 	%p10, %r28, 2;
	and.b32  	%r35, %r34, 2147483647;
	selp.b32 	%r36, 0, %r35, %p10;
	add.s32 	%r37, %r36, %r33;
	shfl.sync.up.b32	%r38|%p11, %r37, 4, 0, -1;
	setp.lt.s32 	%p12, %r28, 4;
	and.b32  	%r39, %r38, 2147483647;
	selp.b32 	%r40, 0, %r39, %p12;
	add.s32 	%r41, %r40, %r37;
	shfl.sync.up.b32	%r42|%p13, %r41, 8, 0, -1;
	setp.lt.s32 	%p14, %r28, 8;
	and.b32  	%r43, %r42, 2147483647;
	selp.b32 	%r44, 0, %r43, %p14;
	add.s32 	%r45, %r44, %r41;
	shfl.sync.up.b32	%r46|%p15, %r45, 16, 0, -1;
	setp.lt.s32 	%p16, %r28, 16;
	and.b32  	%r47, %r46, 2147483647;
	selp.b32 	%r48, 0, %r47, %p16;
	add.s32 	%r13, %r48, %r45;
	@%p5 bra 	$L__BB5_6;
	st.shared.u32 	[%r5+4], %r13;
$L__BB5_6:
	setp.gt.u32 	%p17, %r2, 31;
	bar.sync 	0;
	@%p17 bra 	$L__BB5_8;
	setp.lt.u32 	%p18, %r4, 16;
	setp.lt.u32 	%p19, %r4, 8;
	setp.lt.u32 	%p20, %r4, 4;
	setp.lt.u32 	%p21, %r4, 2;
	setp.eq.s32 	%p22, %r4, 0;
	ld.shared.u32 	%r49, [%r6];
	shfl.sync.up.b32	%r50|%p23, %r49, 1, 0, -1;
	and.b32  	%r51, %r50, 2147483647;
	selp.b32 	%r52, 0, %r51, %p22;
	add.s32 	%r53, %r52, %r49;
	shfl.sync.up.b32	%r54|%p24, %r53, 2, 0, -1;
	and.b32  	%r55, %r54, 2147483647;
	selp.b32 	%r56, 0, %r55, %p21;
	add.s32 	%r57, %r56, %r53;
	shfl.sync.up.b32	%r58|%p25, %r57, 4, 0, -1;
	and.b32  	%r59, %r58, 2147483647;
	selp.b32 	%r60, 0, %r59, %p20;
	add.s32 	%r61, %r60, %r57;
	shfl.sync.up.b32	%r62|%p26, %r61, 8, 0, -1;
	and.b32  	%r63, %r62, 2147483647;
	selp.b32 	%r64, 0, %r63, %p19;
	add.s32 	%r65, %r64, %r61;
	shfl.sync.up.b32	%r66|%p27, %r65, 16, 0, -1;
	and.b32  	%r67, %r66, 2147483647;
	selp.b32 	%r68, 0, %r67, %p18;
	add.s32 	%r69, %r68, %r65;
	st.shared.u32 	[%r6], %r69;
$L__BB5_8:
	bar.sync 	0;
	setp.ge.s32 	%p28, %r102, %r103;
	@%p28 bra 	$L__BB5_10;
	ld.shared.u32 	%r70, [_ZZ7scan_2dP6clausePjiiiiE4prev];
	add.s32 	%r71, %r70, %r13;
	add.s64 	%rd8, %rd2, %rd3;
	st.global.u32 	[%rd8], %r71;
$L__BB5_10:
	setp.ne.s32 	%p29, %r7, 1023;
	bar.sync 	0;
	@%p29 bra 	$L__BB5_12;
	and.b32  	%r72, %r13, 2147483647;
	st.shared.u32 	[_ZZ7scan_2dP6clausePjiiiiE4prev], %r72;
$L__BB5_12:
	add.s32 	%r73, %r103, %r8;
	setp.lt.s32 	%p30, %r73, %r19;
	selp.b32 	%r74, 0, %r19, %p30;
	sub.s32 	%r103, %r73, %r74;
	add.s32 	%r105, %r105, 1024;
	add.s32 	%r102, %r102, 1024;
	setp.lt.s32 	%p31, %r105, %r18;
	@%p31 bra 	$L__BB5_4;
$L__BB5_13:
	and.b32  	%r75, %r105, 1023;
	setp.ne.s32 	%p32, %r75, 1023;
	@%p32 bra 	$L__BB5_16;
	ld.shared.u32 	%r76, [_ZZ7scan_2dP6clausePjiiiiE4prev];
	mul.wide.u32 	%rd9, %r1, 4;
	mov.u64 	%rd10, d_p;
	add.s64 	%rd11, %rd10, %rd9;
	st.global.u32 	[%rd11], %r76;
	membar.gl;
	atom.global.add.u32 	%r77, [id], 1;
	mov.u32 	%r78, %nctaid.x;
	add.s32 	%r79, %r78, -1;
	setp.ne.s32 	%p33, %r77, %r79;
	@%p33 bra 	$L__BB5_16;
	mov.b32 	%r80, 0;
	st.global.u32 	[id], %r80;
	mul.wide.u32 	%rd12, %r4, 4;
	add.s64 	%rd14, %rd10, %rd12;
	ld.global.u32 	%r81, [%rd14];
	shfl.sync.up.b32	%r82|%p34, %r81, 1, 0, -1;
	setp.eq.s32 	%p35, %r4, 0;
	and.b32  	%r83, %r82, 2147483647;
	selp.b32 	%r84, 0, %r83, %p35;
	add.s32 	%r85, %r84, %r81;
	shfl.sync.up.b32	%r86|%p36, %r85, 2, 0, -1;
	setp.lt.u32 	%p37, %r4, 2;
	and.b32  	%r87, %r86, 2147483647;
	selp.b32 	%r88, 0, %r87, %p37;
	add.s32 	%r89, %r88, %r85;
	shfl.sync.up.b32	%r90|%p38, %r89, 4, 0, -1;
	setp.lt.u32 	%p39, %r4, 4;
	and.b32  	%r91, %r90, 2147483647;
	selp.b32 	%r92, 0, %r91, %p39;
	add.s32 	%r93, %r92, %r89;
	shfl.sync.up.b32	%r94|%p40, %r93, 8, 0, -1;
	setp.lt.u32 	%p41, %r4, 8;
	and.b32  	%r95, %r94, 2147483647;
	selp.b32 	%r96, 0, %r95, %p41;
	add.s32 	%r97, %r96, %r93;
	shfl.sync.up.b32	%r98|%p42, %r97, 16, 0, -1;
	setp.lt.u32 	%p43, %r4, 16;
	and.b32  	%r99, %r98, 2147483647;
	selp.b32 	%r100, 0, %r99, %p43;
	add.s32 	%r101, %r100, %r97;
	st.global.u32 	[%rd14], %r101;
$L__BB5_16:
	ret;

}
	// .globl	_Z12propagate_2dPjiiii
.visible .entry _Z12propagate_2dPjiiii(
	.param .u64 .ptr .align 1 _Z12propagate_2dPjiiii_param_0,
	.param .u32 _Z12propagate_2dPjiiii_param_1,
	.param .u32 _Z12propagate_2dPjiiii_param_2,
	.param .u32 _Z12propagate_2dPjiiii_param_3,
	.param .u32 _Z12propagate_2dPjiiii_param_4
)
{
	.reg .pred 	%p<9>;
	.reg .b32 	%r<26>;
	.reg .b64 	%rd<8>;
	// demoted variable
	.shared .align 4 .u32 _ZZ12propagate_2dPjiiiiE4prev;
	ld.param.u64 	%rd2, [_Z12propagate_2dPjiiii_param_0];
	ld.param.u32 	%r10, [_Z12propagate_2dPjiiii_param_1];
	ld.param.u32 	%r11, [_Z12propagate_2dPjiiii_param_2];
	ld.param.u32 	%r12, [_Z12propagate_2dPjiiii_param_3];
	ld.param.u32 	%r13, [_Z12propagate_2dPjiiii_param_4];
	mov.u32 	%r1, %ctaid.x;
	mad.lo.s32 	%r14, %r13, %r1, %r13;
	mov.u32 	%r15, %tid.x;
	add.s32 	%r2, %r14, %r15;
	rem.s32 	%r24, %r2, %r11;
	setp.ne.s32 	%p1, %r15, 0;
	@%p1 bra 	$L__BB6_2;
	mul.wide.u32 	%rd3, %r1, 4;
	mov.u64 	%rd4, d_p;
	add.s64 	%rd5, %rd4, %rd3;
	ld.global.u32 	%r16, [%rd5];
	st.shared.u32 	[_ZZ12propagate_2dPjiiiiE4prev], %r16;
$L__BB6_2:
	bar.sync 	0;
	setp.ge.s32 	%p2, %r2, %r10;
	min.s32 	%r17, %r24, %r12;
	setp.lt.s32 	%p3, %r17, 1;
	or.pred  	%p4, %p3, %p2;
	@%p4 bra 	$L__BB6_5;
	ld.shared.u32 	%r4, [_ZZ12propagate_2dPjiiiiE4prev];
	rem.s32 	%r5, 1024, %r11;
	cvta.to.global.u64 	%rd1, %rd2;
	mov.u32 	%r25, %r2;
$L__BB6_4:
	mul.wide.s32 	%rd6, %r25, 4;
	add.s64 	%rd7, %rd1, %rd6;
	ld.global.u32 	%r18, [%rd7];
	add.s32 	%r19, %r18, %r4;
	st.global.u32 	[%rd7], %r19;
	add.s32 	%r20, %r24, %r5;
	setp.lt.s32 	%p5, %r20, %r11;
	selp.b32 	%r21, 0, %r11, %p5;
	sub.s32 	%r24, %r20, %r21;
	add.s32 	%r25, %r25, 1024;
	setp.lt.s32 	%p6, %r25, %r10;
	sub.s32 	%r23, %r25, %r2;
	setp.lt.s32 	%p7, %r23, %r24;
	and.pred  	%p8, %p6, %p7;
	@%p8 bra 	$L__BB6_4;
$L__BB6_5:
	ret;

}
	// .globl	_Z10scatter_2dP6clauseS0_Pji
.visible .entry _Z10scatter_2dP6clauseS0_Pji(
	.param .u64 .ptr .align 1 _Z10scatter_2dP6clauseS0_Pji_param_0,
	.param .u64 .ptr .align 1 _Z10scatter_2dP6clauseS0_Pji_param_1,
	.param .u64 .ptr .align 1 _Z10scatter_2dP6clauseS0_Pji_param_2,
	.param .u32 _Z10scatter_2dP6clauseS0_Pji_param_3
)
{
	.reg .pred 	%p<11>;
	.reg .b16 	%rs<21>;
	.reg .b32 	%r<57>;
	.reg .b64 	%rd<53>;

	ld.param.u64 	%rd17, [_Z10scatter_2dP6clauseS0_Pji_param_0];
	ld.param.u64 	%rd18, [_Z10scatter_2dP6clauseS0_Pji_param_1];
	ld.param.u64 	%rd19, [_Z10scatter_2dP6clauseS0_Pji_param_2];
	ld.param.u32 	%r12, [_Z10scatter_2dP6clauseS0_Pji_param_3];
	cvta.to.global.u64 	%rd1, %rd18;
	cvta.to.global.u64 	%rd2, %rd17;
	cvta.to.global.u64 	%rd3, %rd19;
	mov.u32 	%r13, %ctaid.x;
	shl.b32 	%r14, %r13, 5;
	mov.u32 	%r1, %tid.x;
	shr.u32 	%r15, %r1, 5;
	or.b32  	%r2, %r14, %r15;
	mul.lo.s32 	%r16, %r12, %r2;
	cvt.s64.s32 	%rd4, %r16;
	and.b32  	%r56, %r1, 31;
	setp.ge.s32 	%p1, %r56, %r12;
	@%p1 bra 	$L__BB7_7;
	not.b32 	%r17, %r56;
	add.s32 	%r4, %r12, %r17;
	and.b32  	%r18, %r4, 96;
	setp.eq.s32 	%p2, %r18, 96;
	@%p2 bra 	$L__BB7_4;
	shr.u32 	%r19, %r4, 5;
	add.s32 	%r20, %r19, 1;
	and.b32  	%r21, %r20, 3;
	neg.s32 	%r54, %r21;
	cvt.u64.u32 	%rd20, %r1;
	and.b64  	%rd21, %rd20, 31;
	add.s64 	%rd22, %rd4, %rd21;
	shl.b64 	%rd23, %rd22, 2;
	add.s64 	%rd50, %rd3, %rd23;
	add.s64 	%rd24, %rd23, %rd2;
	add.s64 	%rd49, %rd24, 3;
	shl.b32 	%r22, %r20, 5;
	and.b32  	%r23, %r22, 96;
	or.b32  	%r56, %r23, %r56;
$L__BB7_3:
	.pragma "nounroll";
	ld.global.u32 	%r24, [%rd50];
	add.s32 	%r25, %r24, -1;
	ld.global.u32 	%r26, [nb_of_valid];
	sub.s32 	%r27, %r2, %r24;
	add.s32 	%r28, %r27, %r26;
	setp.lt.s32 	%p3, %r24, 0;
	selp.b32 	%r29, %r25, %r28, %p3;
	cvt.u64.u32 	%rd25, %r29;
	add.s64 	%rd26, %rd25, %rd4;
	shl.b64 	%rd27, %rd26, 2;
	add.s64 	%rd28, %rd1, %rd27;
	ld.global.u8 	%rs1, [%rd49+-3];
	ld.global.u8 	%rs2, [%rd49+-2];
	ld.global.u8 	%rs3, [%rd49+-1];
	ld.global.u8 	%rs4, [%rd49];
	st.global.u8 	[%rd28], %rs1;
	st.global.u8 	[%rd28+1], %rs2;
	st.global.u8 	[%rd28+2], %rs3;
	st.global.u8 	[%rd28+3], %rs4;
	add.s32 	%r54, %r54, 1;
	setp.ne.s32 	%p4, %r54, 0;
	add.s64 	%rd50, %rd50, 128;
	add.s64 	%rd49, %rd49, 128;
	@%p4 bra 	$L__BB7_3;
$L__BB7_4:
	setp.lt.u32 	%p5, %r4, 96;
	@%p5 bra 	$L__BB7_7;
	cvt.u64.u32 	%rd29, %r56;
	add.s64 	%rd30, %rd4, %rd29;
	shl.b64 	%rd31, %rd30, 2;
	add.s64 	%rd32, %rd31, 256;
	add.s64 	%rd52, %rd3, %rd32;
	add.s64 	%rd51, %rd2, %rd32;
$L__BB7_6:
	ld.global.u32 	%r30, [%rd52+-256];
	add.s32 	%r31, %r30, -1;
	ld.global.u32 	%r32, [nb_of_valid];
	sub.s32 	%r33, %r2, %r30;
	add.s32 	%r34, %r33, %r32;
	setp.lt.s32 	%p6, %r30, 0;
	selp.b32 	%r35, %r31, %r34, %p6;
	cvt.u64.u32 	%rd33, %r35;
	add.s64 	%rd34, %rd33, %rd4;
	shl.b64 	%rd35, %rd34, 2;
	add.s64 	%rd36, %rd1, %rd35;
	ld.global.u8 	%rs5, [%rd51+-256];
	ld.global.u8 	%rs6, [%rd51+-255];
	ld.global.u8 	%rs7, [%rd51+-254];
	ld.global.u8 	%rs8, [%rd51+-253];
	st.global.u8 	[%rd36], %rs5;
	st.global.u8 	[%rd36+1], %rs6;
	st.global.u8 	[%rd36+2], %rs7;
	st.global.u8 	[%rd36+3], %rs8;
	ld.global.u32 	%r36, [%rd52+-128];
	add.s32 	%r37, %r36, -1;
	ld.global.u32 	%r38, [nb_of_valid];
	sub.s32 	%r39, %r2, %r36;
	add.s32 	%r40, %r39, %r38;
	setp.lt.s32 	%p7, %r36, 0;
	selp.b32 	%r41, %r37, %r40, %p7;
	cvt.u64.u32 	%rd37, %r41;
	add.s64 	%rd38, %rd37, %rd4;
	shl.b64 	%rd39, %rd38, 2;
	add.s64 	%rd40, %rd1, %rd39;
	ld.global.u8 	%rs9, [%rd51+-128];
	ld.global.u8 	%rs10, [%rd51+-127];
	ld.global.u8 	%rs11, [%rd51+-126];
	ld.global.u8 	%rs12, [%rd51+-125];
	st.global.u8 	[%rd40], %rs9;
	st.global.u8 	[%rd40+1], %rs10;
	st.global.u8 	[%rd40+2], %rs11;
	st.global.u8 	[%rd40+3], %rs12;
	ld.global.u32 	%r42, [%rd52];
	add.s32 	%r43, %r42, -1;
	ld.global.u32 	%r44, [nb_of_valid];
	sub.s32 	%r45, %r2, %r42;
	add.s32 	%r46, %r45, %r44;
	setp.lt.s32 	%p8, %r42, 0;
	selp.b32 	%r47, %r43, %r46, %p8;
	cvt.u64.u32 	%rd41, %r47;
	add.s64 	%rd42, %rd41, %rd4;
	shl.b64 	%rd43, %rd42, 2;
	add.s64 	%rd44, %rd1, %rd43;
	ld.global.u8 	%rs13, [%rd51];
	ld.global.u8 	%rs14, [%rd51+1];
	ld.global.u8 	%rs15, [%rd51+2];
	ld.global.u8 	%rs16, [%rd51+3];
	st.global.u8 	[%rd44], %rs13;
	st.global.u8 	[%rd44+1], %rs14;
	st.global.u8 	[%rd44+2], %rs15;
	st.global.u8 	[%rd44+3], %rs16;
	ld.global.u32 	%r48, [%rd52+128];
	add.s32 	%r49, %r48, -1;
	ld.global.u32 	%r50, [nb_of_valid];
	sub.s32 	%r51, %r2, %r48;
	add.s32 	%r52, %r51, %r50;
	setp.lt.s32 	%p9, %r48, 0;
	selp.b32 	%r53, %r49, %r52, %p9;
	cvt.u64.u32 	%rd45, %r53;
	add.s64 	%rd46, %rd45, %rd4;
	shl.b64 	%rd47, %rd46, 2;
	add.s64 	%rd48, %rd1, %rd47;
	ld.global.u8 	%rs17, [%rd51+128];
	ld.global.u8 	%rs18, [%rd51+129];
	ld.global.u8 	%rs19, [%rd51+130];
	ld.global.u8 	%rs20, [%rd51+131];
	st.global.u8 	[%rd48], %rs17;
	st.global.u8 	[%rd48+1], %rs18;
	st.global.u8 	[%rd48+2], %rs19;
	st.global.u8 	[%rd48+3], %rs20;
	add.s32 	%r56, %r56, 128;
	add.s64 	%rd52, %rd52, 512;
	add.s64 	%rd51, %rd51, 512;
	setp.lt.s32 	%p10, %r56, %r12;
	@%p10 bra 	$L__BB7_6;
$L__BB7_7:
	ret;

}


// ===== COMPILED SASS (sm_100) =====

	.target	sm_100

	.elftype	@"ET_EXEC"


//--------------------- .note.nv.tkinfo           --------------------------
	.section	.note.nv.tkinfo,"",@"SHT_NOTE"
	.sectionflags	@"SHF_NOTE_NV_TKINFO"
	.tkinfo
        /*0018*/ 	.word	0x00000002
        /*0030*/ 	.string	""
        /*0030*/ 	.string	"ptxas"
        /*0030*/ 	.string	"Cuda compilation tools, release 13.0, V13.0.88"
        /*0030*/ 	.string	"Build cuda_13.0.r13.0/compiler.36424714_0"
        /*0030*/ 	.string	"-arch sm_100 -m 64 "



//--------------------- .note.nv.cuinfo           --------------------------
	.section	.note.nv.cuinfo,"",@"SHT_NOTE"
	.sectionflags	@"SHF_NOTE_NV_CUINFO"
        /*0018*/ 	.short	0x0002
        /*001a*/ 	.short	0x0064
        /*001c*/ 	.short	0x0082
	.zero		2


//--------------------- .nv.info                  --------------------------
	.section	.nv.info,"",@"SHT_CUDA_INFO"
	.align	4


	//----- nvinfo : EIATTR_REGCOUNT
	.align		4
        /*0000*/ 	.byte	0x04, 0x2f
        /*0002*/ 	.short	(.L_5 - .L_4)
	.align		4
.L_4:
        /*0004*/ 	.word	index@(_Z10preprocessP6clauseS0_Pjii)
        /*0008*/ 	.word	0x00000020


	//----- nvinfo : EIATTR_FRAME_SIZE
	.align		4
.L_5:
        /*000c*/ 	.byte	0x04, 0x11
        /*000e*/ 	.short	(.L_7 - .L_6)
	.align		4
.L_6:
        /*0010*/ 	.word	index@(_Z10preprocessP6clauseS0_Pjii)
        /*0014*/ 	.word	0x00000008


	//----- nvinfo : EIATTR_REGCOUNT
	.align		4
.L_7:
        /*0018*/ 	.byte	0x04, 0x2f
        /*001a*/ 	.short	(.L_9 - .L_8)
	.align		4
.L_8:
        /*001c*/ 	.word	index@(_Z10sat_kernelP6clauseS0_Pjii)
        /*0020*/ 	.word	0x0000001a


	//----- nvinfo : EIATTR_FRAME_SIZE
	.align		4
.L_9:
        /*0024*/ 	.byte	0x04, 0x11
        /*0026*/ 	.short	(.L_11 - .L_10)
	.align		4
.L_10:
        /*0028*/ 	.word	index@(_Z10sat_kernelP6clauseS0_Pjii)
        /*002c*/ 	.word	0x00000008


	//----- nvinfo : EIATTR_REGCOUNT
	.align		4
.L_11:
        /*0030*/ 	.byte	0x04, 0x2f
        /*0032*/ 	.short	(.L_13 - .L_12)
	.align		4
.L_12:
        /*0034*/ 	.word	index@(_Z7scan_1dPjiii)
        /*0038*/ 	.word	0x00000017


	//----- nvinfo : EIATTR_FRAME_SIZE
	.align		4
.L_13:
        /*003c*/ 	.byte	0x04, 0x11
        /*003e*/ 	.short	(.L_15 - .L_14)
	.align		4
.L_14:
        /*0040*/ 	.word	index@(_Z7scan_1dPjiii)
        /*0044*/ 	.word	0x00000000


	//----- nvinfo : EIATTR_REGCOUNT
	.align		4
.L_15:
        /*0048*/ 	.byte	0x04, 0x2f
        /*004a*/ 	.short	(.L_17 - .L_16)
	.align		4
.L_16:
        /*004c*/ 	.word	index@(_Z12propagate_1dPjiii)
        /*0050*/ 	.word	0x0000000e


	//----- nvinfo : EIATTR_FRAME_SIZE
	.align		4
.L_17:
        /*0054*/ 	.byte	0x04, 0x11
        /*0056*/ 	.short	(.L_19 - .L_18)
	.align		4
.L_18:
        /*0058*/ 	.word	index@(_Z12propagate_1dPjiii)
        /*005c*/ 	.word	0x00000000


	//----- nvinfo : EIATTR_REGCOUNT
	.align		4
.L_19:
        /*0060*/ 	.byte	0x04, 0x2f
        /*0062*/ 	.short	(.L_21 - .L_20)
	.align		4
.L_20:
        /*0064*/ 	.word	index@(_Z10scatter_1dP6clauseS0_Pji)
        /*0068*/ 	.word	0x0000001a


	//----- nvinfo : EIATTR_FRAME_SIZE
	.align		4
.L_21:
        /*006c*/ 	.byte	0x04, 0x11
        /*006e*/ 	.short	(.L_23 - .L_22)
	.align		4
.L_22:
        /*0070*/ 	.word	index@(_Z10scatter_1dP6clauseS0_Pji)
        /*0074*/ 	.word	0x00000000


	//----- nvinfo : EIATTR_REGCOUNT
	.align		4
.L_23:
        /*0078*/ 	.byte	0x04, 0x2f
        /*007a*/ 	.short	(.L_25 - .L_24)
	.align		4
.L_24:
        /*007c*/ 	.word	index@(_Z7scan_2dP6clausePjiiii)
        /*0080*/ 	.word	0x0000001a


	//----- nvinfo : EIATTR_FRAME_SIZE
	.align		4
.L_25:
        /*0084*/ 	.byte	0x04, 0x11
        /*0086*/ 	.short	(.L_27 - .L_26)
	.align		4
.L_26:
        /*0088*/ 	.word	index@(_Z7scan_2dP6clausePjiiii)
        /*008c*/ 	.word	0x00000000


	//----- nvinfo : EIATTR_REGCOUNT
	.align		4
.L_27:
        /*0090*/ 	.byte	0x04, 0x2f
        /*0092*/ 	.short	(.L_29 - .L_28)
	.align		4
.L_28:
        /*0094*/ 	.word	index@(_Z12propagate_2dPjiiii)
        /*0098*/ 	.word	0x00000012


	//----- nvinfo : EIATTR_FRAME_SIZE
	.align		4
.L_29:
        /*009c*/ 	.byte	0x04, 0x11
        /*009e*/ 	.short	(.L_31 - .L_30)
	.align		4
.L_30:
        /*00a0*/ 	.word	index@(_Z12propagate_2dPjiiii)
        /*00a4*/ 	.word	0x00000000


	//----- nvinfo : EIATTR_REGCOUNT
	.align		4
.L_31:
        /*00a8*/ 	.byte	0x04, 0x2f
        /*00aa*/ 	.short	(.L_33 - .L_32)
	.align		4
.L_32:
        /*00ac*/ 	.word	index@(_Z10scatter_2dP6clauseS0_Pji)
        /*00b0*/ 	.word	0x00000020


	//----- nvinfo : EIATTR_FRAME_SIZE
	.align		4
.L_33:
        /*00b4*/ 	.byte	0x04, 0x11
        /*00b6*/ 	.short	(.L_35 - .L_34)
	.align		4
.L_34:
        /*00b8*/ 	.word	index@(_Z10scatter_2dP6clauseS0_Pji)
        /*00bc*/ 	.word	0x00000000


	//----- nvinfo : EIATTR_MIN_STACK_SIZE
	.align		4
.L_35:
        /*00c0*/ 	.byte	0x04, 0x12
        /*00c2*/ 	.short	(.L_37 - .L_36)
	.align		4
.L_36:
        /*00c4*/ 	.word	index@(_Z10scatter_2dP6clauseS0_Pji)
        /*00c8*/ 	.word	0x00000000


	//----- nvinfo : EIATTR_MIN_STACK_SIZE
	.align		4
.L_37:
        /*00cc*/ 	.byte	0x04, 0x12
        /*00ce*/ 	.short	(.L_39 - .L_38)
	.align		4
.L_38:
        /*00d0*/ 	.word	index@(_Z12propagate_2dPjiiii)
        /*00d4*/ 	.word	0x00000000


	//----- nvinfo : EIATTR_MIN_STACK_SIZE
	.align		4
.L_39:
        /*00d8*/ 	.byte	0x04, 0x12
        /*00da*/ 	.short	(.L_41 - .L_40)
	.align		4
.L_40:
        /*00dc*/ 	.word	index@(_Z7scan_2dP6clausePjiiii)
        /*00e0*/ 	.word	0x00000000


	//----- nvinfo : EIATTR_MIN_STACK_SIZE
	.align		4
.L_41:
        /*00e4*/ 	.byte	0x04, 0x12
        /*00e6*/ 	.short	(.L_43 - .L_42)
	.align		4
.L_42:
        /*00e8*/ 	.word	index@(_Z10scatter_1dP6clauseS0_Pji)
        /*00ec*/ 	.word	0x00000000


	//----- nvinfo : EIATTR_MIN_STACK_SIZE
	.align		4
.L_43:
        /*00f0*/ 	.byte	0x04, 0x12
        /*00f2*/ 	.short	(.L_45 - .L_44)
	.align		4
.L_44:
        /*00f4*/ 	.word	index@(_Z12propagate_1dPjiii)
        /*00f8*/ 	.word	0x00000000


	//----- nvinfo : EIATTR_MIN_STACK_SIZE
	.align		4
.L_45:
        /*00fc*/ 	.byte	0x04, 0x12
        /*00fe*/ 	.short	(.L_47 - .L_46)
	.align		4
.L_46:
        /*0100*/ 	.word	index@(_Z7scan_1dPjiii)
        /*0104*/ 	.word	0x00000000


	//----- nvinfo : EIATTR_MIN_STACK_SIZE
	.align		4
.L_47:
        /*0108*/ 	.byte	0x04, 0x12
        /*010a*/ 	.short	(.L_49 - .L_48)
	.align		4
.L_48:
        /*010c*/ 	.word	index@(_Z10sat_kernelP6clauseS0_Pjii)
        /*0110*/ 	.word	0x00000008


	//----- nvinfo : EIATTR_MIN_STACK_SIZE
	.align		4
.L_49:
        /*0114*/ 	.byte	0x04, 0x12
        /*0116*/ 	.short	(.L_51 - .L_50)
	.align		4
.L_50:
        /*0118*/ 	.word	index@(_Z10preprocessP6clauseS0_Pjii)
        /*011c*/ 	.word	0x00000008
.L_51:


//--------------------- .nv.compat                --------------------------
	.section	.nv.compat,"",@"SHT_CUDA_COMPAT_INFO"
	.align	4
        /*0000*/ 	.byte	0x02, 0x09, 0x00, 0x00, 0x02, 0x02, 0x01, 0x00, 0x02, 0x05, 0x05, 0x00, 0x03, 0x07, 0x01, 0x01
        /*0010*/ 	.byte	0x02, 0x03, 0x00, 0x00, 0x02, 0x06, 0x01, 0x00, 0x04, 0x0b, 0x08, 0x00, 0x09, 0x00, 0x00, 0x00
        /*0020*/ 	.byte	0x00, 0x00, 0x00, 0x00


//--------------------- .nv.info._Z10scatter_2dP6clauseS0_Pji --------------------------
	.section	.nv.info._Z10scatter_2dP6clauseS0_Pji,"",@"SHT_CUDA_INFO"
	.sectionflags	@""
	.align	4


	//----- nvinfo : EIATTR_CUDA_API_VERSION
	.align		4
        /*0000*/ 	.byte	0x04, 0x37
        /*0002*/ 	.short	(.L_53 - .L_52)
.L_52:
        /*0004*/ 	.word	0x00000082


	//----- nvinfo : EIATTR_KPARAM_INFO
	.align		4
.L_53:
        /*0008*/ 	.byte	0x04, 0x17
        /*000a*/ 	.short	(.L_55 - .L_54)
.L_54:
        /*000c*/ 	.word	0x00000000
        /*0010*/ 	.short	0x0003
        /*0012*/ 	.short	0x0018
        /*0014*/ 	.byte	0x00, 0xf0, 0x11, 0x00


	//----- nvinfo : EIATTR_KPARAM_INFO
	.align		4
.L_55:
        /*0018*/ 	.byte	0x04, 0x17
        /*001a*/ 	.short	(.L_57 - .L_56)
.L_56:
        /*001c*/ 	.word	0x00000000
        /*0020*/ 	.short	0x0002
        /*0022*/ 	.short	0x0010
        /*0024*/ 	.byte	0x00, 0xf5, 0x21, 0x00


	//----- nvinfo : EIATTR_KPARAM_INFO
	.align		4
.L_57:
        /*0028*/ 	.byte	0x04, 0x17
        /*002a*/ 	.short	(.L_59 - .L_58)
.L_58:
        /*002c*/ 	.word	0x00000000
        /*0030*/ 	.short	0x0001
        /*0032*/ 	.short	0x0008
        /*0034*/ 	.byte	0x00, 0xf5, 0x21, 0x00


	//----- nvinfo : EIATTR_KPARAM_INFO
	.align		4
.L_59:
        /*0038*/ 	.byte	0x04, 0x17
        /*003a*/ 	.short	(.L_61 - .L_60)
.L_60:
        /*003c*/ 	.word	0x00000000
        /*0040*/ 	.short	0x0000
        /*0042*/ 	.short	0x0000
        /*0044*/ 	.byte	0x00, 0xf5, 0x21, 0x00


	//----- nvinfo : EIATTR_SPARSE_MMA_MASK
	.align		4
.L_61:
        /*0048*/ 	.byte	0x03, 0x50
        /*004a*/ 	.short	0x0000


	//----- nvinfo : EIATTR_MAXREG_COUNT
	.align		4
        /*004c*/ 	.byte	0x03, 0x1b
        /*004e*/ 	.short	0x00ff


	//----- nvinfo : EIATTR_MERCURY_ISA_VERSION
	.align		4
        /*0050*/ 	.byte	0x03, 0x5f
        /*0052*/ 	.short	0x0101


	//----- nvinfo : EIATTR_VRC_CTA_INIT_COUNT
	.align		4
        /*0054*/ 	.byte	0x02, 0x4a
	.zero		1
	.zero		1


	//----- nvinfo : EIATTR_EXIT_INSTR_OFFSETS
	.align		4
        /*0058*/ 	.byte	0x04, 0x1c
        /*005a*/ 	.short	(.L_63 - .L_62)


	//   ....[0]....
.L_62:
        /*005c*/ 	.word	0x00000090


	//   ....[1]....
        /*0060*/ 	.word	0x00000400


	//   ....[2]....
        /*0064*/ 	.word	0x00000980


	//----- nvinfo : EIATTR_CRS_STACK_SIZE
	.align		4
.L_63:
        /*0068*/ 	.byte	0x04, 0x1e
        /*006a*/ 	.short	(.L_65 - .L_64)
.L_64:
        /*006c*/ 	.word	0x00000000


	//----- nvinfo : EIATTR_CBANK_PARAM_SIZE
	.align		4
.L_65:
        /*0070*/ 	.byte	0x03, 0x19
        /*0072*/ 	.short	0x001c


	//----- nvinfo : EIATTR_PARAM_CBANK
	.align		4
        /*0074*/ 	.byte	0x04, 0x0a
        /*0076*/ 	.short	(.L_67 - .L_66)
	.align		4
.L_66:
        /*0078*/ 	.word	index@(.nv.constant0._Z10scatter_2dP6clauseS0_Pji)
        /*007c*/ 	.short	0x0380
        /*007e*/ 	.short	0x001c


	//----- nvinfo : EIATTR_SW_WAR
	.align		4
.L_67:
        /*0080*/ 	.byte	0x04, 0x36
        /*0082*/ 	.short	(.L_69 - .L_68)
.L_68:
        /*0084*/ 	.word	0x00000008
.L_69:


//--------------------- .nv.info._Z12propagate_2dPjiiii --------------------------
	.section	.nv.info._Z12propagate_2dPjiiii,"",@"SHT_CUDA_INFO"
	.sectionflags	@""
	.align	4


	//----- nvinfo : EIATTR_CUDA_API_VERSION
	.align		4
        /*0000*/ 	.byte	0x04, 0x37
        /*0002*/ 	.short	(.L_71 - .L_70)
.L_70:
        /*0004*/ 	.word	0x00000082


	//----- nvinfo : EIATTR_KPARAM_INFO
	.align		4
.L_71:
        /*0008*/ 	.byte	0x04, 0x17
        /*000a*/ 	.short	(.L_73 - .L_72)
.L_72:
        /*000c*/ 	.word	0x00000000
        /*0010*/ 	.short	0x0004
        /*0012*/ 	.short	0x0014
        /*0014*/ 	.byte	0x00, 0xf0, 0x11, 0x00


	//----- nvinfo : EIATTR_KPARAM_INFO
	.align		4
.L_73:
        /*0018*/ 	.byte	0x04, 0x17
        /*001a*/ 	.short	(.L_75 - .L_74)
.L_74:
        /*001c*/ 	.word	0x00000000
        /*0020*/ 	.short	0x0003
        /*0022*/ 	.short	0x0010
        /*0024*/ 	.byte	0x00, 0xf0, 0x11, 0x00


	//----- nvinfo : EIATTR_KPARAM_INFO
	.align		4
.L_75:
        /*0028*/ 	.byte	0x04, 0x17
        /*002a*/ 	.short	(.L_77 - .L_76)
.L_76:
        /*002c*/ 	.word	0x00000000
        /*0030*/ 	.short	0x0002
        /*0032*/ 	.short	0x000c
        /*0034*/ 	.byte	0x00, 0xf0, 0x11, 0x00


	//----- nvinfo : EIATTR_KPARAM_INFO
	.align		4
.L_77:
        /*0038*/ 	.byte	0x04, 0x17
        /*003a*/ 	.short	(.L_79 - .L_78)
.L_78:
        /*003c*/ 	.word	0x00000000
        /*0040*/ 	.short	0x0001
        /*0042*/ 	.short	0x0008
        /*0044*/ 	.byte	0x00, 0xf0, 0x11, 0x00


	//----- nvinfo : EIATTR_KPARAM_INFO
	.align		4
.L_79:
        /*0048*/ 	.byte	0x04, 0x17
        /*004a*/ 	.short	(.L_81 - .L_80)
.L_80:
        /*004c*/ 	.word	0x00000000
        /*0050*/ 	.short	0x0000
        /*0052*/ 	.short	0x0000
        /*0054*/ 	.byte	0x00, 0xf5, 0x21, 0x00


	//----- nvinfo : EIATTR_SPARSE_MMA_MASK
	.align		4
.L_81:
        /*0058*/ 	.byte	0x03, 0x50
        /*005a*/ 	.short	0x0000


	//----- nvinfo : EIATTR_MAXREG_COUNT
	.align		4
        /*005c*/ 	.byte	0x03, 0x1b
        /*005e*/ 	.short	0x00ff


	//----- nvinfo : EIATTR_NUM_BARRIERS
	.align		4
        /*0060*/ 	.byte	0x02, 0x4c
        /*0062*/ 	.byte	0x01
	.zero		1


	//----- nvinfo : EIATTR_MERCURY_ISA_VERSION
	.align		4
        /*0064*/ 	.byte	0x03, 0x5f
        /*0066*/ 	.short	0x0101


	//----- nvinfo : EIATTR_VRC_CTA_INIT_COUNT
	.align		4
        /*0068*/ 	.byte	0x02, 0x4a
	.zero		1
	.zero		1


	//----- nvinfo : EIATTR_EXIT_INSTR_OFFSETS
	.align		4
        /*006c*/ 	.byte	0x04, 0x1c
        /*006e*/ 	.short	(.L_83 - .L_82)


	//   ....[0]....
.L_82:
        /*0070*/ 	.word	0x000002c0


	//   ....[1]....
        /*0074*/ 	.word	0x00000480


	//----- nvinfo : EIATTR_CRS_STACK_SIZE
	.align		4
.L_83:
        /*0078*/ 	.byte	0x04, 0x1e
        /*007a*/ 	.short	(.L_85 - .L_84)
.L_84:
        /*007c*/ 	.word	0x00000000


	//----- nvinfo : EIATTR_CBANK_PARAM_SIZE
	.align		4
.L_85:
        /*0080*/ 	.byte	0x03, 0x19
        /*0082*/ 	.short	0x0018


	//----- nvinfo : EIATTR_PARAM_CBANK
	.align		4
        /*0084*/ 	.byte	0x04, 0x0a
        /*0086*/ 	.short	(.L_87 - .L_86)
	.align		4
.L_86:
        /*0088*/ 	.word	index@(.nv.constant0._Z12propagate_2dPjiiii)
        /*008c*/ 	.short	0x0380
        /*008e*/ 	.short	0x0018


	//----- nvinfo : EIATTR_SW_WAR
	.align		4
.L_87:
        /*0090*/ 	.byte	0x04, 0x36
        /*0092*/ 	.short	(.L_89 - .L_88)
.L_88:
        /*0094*/ 	.word	0x00000008
.L_89:


//--------------------- .nv.info._Z7scan_2dP6clausePjiiii --------------------------
	.section	.nv.info._Z7scan_2dP6clausePjiiii,"",@"SHT_CUDA_INFO"
	.sectionflags	@""
	.align	4


	//----- nvinfo : EIATTR_CUDA_API_VERSION
	.align		4
        /*0000*/ 	.byte	0x04, 0x37
        /*0002*/ 	.short	(.L_91 - .L_90)
.L_90:
        /*0004*/ 	.word	0x00000082


	//----- nvinfo : EIATTR_KPARAM_INFO
	.align		4
.L_91:
        /*0008*/ 	.byte	0x04, 0x17
        /*000a*/ 	.short	(.L_93 - .L_92)
.L_92:
        /*000c*/ 	.word	0x00000000
        /*0010*/ 	.short	0x0005
        /*0012*/ 	.short	0x001c
        /*0014*/ 	.byte	0x00, 0xf0, 0x11, 0x00


	//----- nvinfo : EIATTR_KPARAM_INFO
	.align		4
.L_93:
        /*0018*/ 	.byte	0x04, 0x17
        /*001a*/ 	.short	(.L_95 - .L_94)
.L_94:
        /*001c*/ 	.word	0x00000000
        /*0020*/ 	.short	0x0004
        /*0022*/ 	.short	0x0018
        /*0024*/ 	.byte	0x00, 0xf0, 0x11, 0x00


	//----- nvinfo : EIATTR_KPARAM_INFO
	.align		4
.L_95:
        /*0028*/ 	.byte	0x04, 0x17
        /*002a*/ 	.short	(.L_97 - .L_96)
.L_96:
        /*002c*/ 	.word	0x00000000
        /*0030*/ 	.short	0x0003
        /*0032*/ 	.short	0x0014
        /*0034*/ 	.byte	0x00, 0xf0, 0x11, 0x00


	//----- nvinfo : EIATTR_KPARAM_INFO
	.align		4
.L_97:
        /*0038*/ 	.byte	0x04, 0x17
        /*003a*/ 	.short	(.L_99 - .L_98)
.L_98:
        /*003c*/ 	.word	0x00000000
        /*0040*/ 	.short	0x0002
        /*0042*/ 	.short	0x0010
        /*0044*/ 	.byte	0x00, 0xf0, 0x11, 0x00


	//----- nvinfo : EIATTR_KPARAM_INFO
	.align		4
.L_99:
        /*0048*/ 	.byte	0x04, 0x17
        /*004a*/ 	.short	(.L_101 - .L_100)
.L_100:
        /*004c*/ 	.word	0x00000000
        /*0050*/ 	.short	0x0001
        /*0052*/ 	.short	0x0008
        /*0054*/ 	.byte	0x00, 0xf5, 0x21, 0x00


	//----- nvinfo : EIATTR_KPARAM_INFO
	.align		4
.L_101:
        /*0058*/ 	.byte	0x04, 0x17
        /*005a*/ 	.short	(.L_103 - .L_102)
.L_102:
        /*005c*/ 	.word	0x00000000
        /*0060*/ 	.short	0x0000
        /*0062*/ 	.short	0x0000
        /*0064*/ 	.byte	0x00, 0xf5, 0x21, 0x00


	//----- nvinfo : EIATTR_SPARSE_MMA_MASK
	.align		4
.L_103:
        /*0068*/ 	.byte	0x03, 0x50
        /*006a*/ 	.short	0x0000


	//----- nvinfo : EIATTR_MAXREG_COUNT
	.align		4
        /*006c*/ 	.byte	0x03, 0x1b
        /*006e*/ 	.short	0x00ff


	//----- nvinfo : EIATTR_NUM_BARRIERS
	.align		4
        /*0070*/ 	.byte	0x02, 0x4c
        /*0072*/ 	.byte	0x01
	.zero		1


	//----- nvinfo : EIATTR_MERCURY_ISA_VERSION
	.align		4
        /*0074*/ 	.byte	0x03, 0x5f
        /*0076*/ 	.short	0x0101


	//----- nvinfo : EIATTR_INT_WARP_WIDE_INSTR_OFFSETS
	.align		4
        /*0078*/ 	.byte	0x04, 0x31
        /*007a*/ 	.short	(.L_105 - .L_104)


	//   ....[0]....
.L_104:
        /*007c*/ 	.word	0x00000ab0


	//   ....[1]....
        /*0080*/ 	.word	0x00000b60


	//----- nvinfo : EIATTR_COOP_GROUP_MASK_REGIDS
	.align		4
.L_105:
        /*0084*/ 	.byte	0x04, 0x29
        /*0086*/ 	.short	(.L_107 - .L_106)


	//   ....[0]....
.L_106:
        /*0088*/ 	.word	0xffffffff


	//   ....[1]....
        /*008c*/ 	.word	0xffffffff


	//   ....[2]....
        /*0090*/ 	.word	0xffffffff


	//   ....[3]....
        /*0094*/ 	.word	0xffffffff


	//   ....[4]....
        /*0098*/ 	.word	0xffffffff


	//   ....[5]....
        /*009c*/ 	.word	0xffffffff


	//   ....[6]....
        /*00a0*/ 	.word	0xffffffff


	//   ....[7]....
        /*00a4*/ 	.word	0xffffffff


	//   ....[8]....
        /*00a8*/ 	.word	0xffffffff


	//   ....[9]....
        /*00ac*/ 	.word	0xffffffff


	//   ....[10]....
        /*00b0*/ 	.word	0xffffffff


	//   ....[11]....
        /*00b4*/ 	.word	0xffffffff


	//   ....[12]....
        /*00b8*/ 	.word	0xffffffff


	//   ....[13]....
        /*00bc*/ 	.word	0xffffffff


	//   ....[14]....
        /*00c0*/ 	.word	0xffffffff


	//   ....[15]....
        /*00c4*/ 	.word	0x05000010


	//   ....[16]....
        /*00c8*/ 	.word	0x05000010


	//   ....[17]....
        /*00cc*/ 	.word	0x05000010


	//   ....[18]....
        /*00d0*/ 	.word	0x05000010


	//   ....[19]....
        /*00d4*/ 	.word	0x05000010


	//   ....[20]....
        /*00d8*/ 	.word	0x05000010


	//   ....[21]....
        /*00dc*/ 	.word	0x05000010


	//   ....[22]....
        /*00e0*/ 	.word	0x05000010


	//   ....[23]....
        /*00e4*/ 	.word	0x05000010


	//   ....[24]....
        /*00e8*/ 	.word	0x05000010


	//   ....[25]....
        /*00ec*/ 	.word	0x05000010


	//   ....[26]....
        /*00f0*/ 	.word	0x05000010


	//   ....[27]....
        /*00f4*/ 	.word	0x05000010


	//   ....[28]....
        /*00f8*/ 	.word	0x05000010


	//   ....[29]....
        /*00fc*/ 	.word	0x05000010


	//----- nvinfo : EIATTR_COOP_GROUP_INSTR_OFFSETS
	.align		4
.L_107:
        /*0100*/ 	.byte	0x04, 0x28
        /*0102*/ 	.short	(.L_109 - .L_108)


	//   ....[0]....
.L_108:
        /*0104*/ 	.word	0x00000470


	//   ....[1]....
        /*0108*/ 	.word	0x000004d0


	//   ....[2]....
        /*010c*/ 	.word	0x00000520


	//   ....[3]....
        /*0110*/ 	.word	0x00000570


	//   ....[4]....
        /*0114*/ 	.word	0x000005b0


	//   ....[5]....
        /*0118*/ 	.word	0x000006e0


	//   ....[6]....
        /*011c*/ 	.word	0x00000720


	//   ....[7]....
        /*0120*/ 	.word	0x00000760


	//   ....[8]....
        /*0124*/ 	.word	0x000007a0


	//   ....[9]....
        /*0128*/ 	.word	0x000007e0


	//   ....[10]....
        /*012c*/ 	.word	0x00000bf0


	//   ....[11]....
        /*0130*/ 	.word	0x00000c50


	//   ....[12]....
        /*0134*/ 	.word	0x00000ca0


	//   ....[13]....
        /*0138*/ 	.word	0x00000cf0


	//   ....[14]....
        /*013c*/ 	.word	0x00000d30


	//   ....[15]....
        /*0140*/ 	.word	0x00000e00


	//   ....[16]....
        /*0144*/ 	.word	0x00000e90


	//   ....[17]....
        /*0148*/ 	.word	0x00000f20


	//   ....[18]....
        /*014c*/ 	.word	0x00000fb0


	//   ....[19]....
        /*0150*/ 	.word	0x00001030


	//   ....[20]....
        /*0154*/ 	.word	0x000010b0


	//   ....[21]....
        /*0158*/ 	.word	0x00001130


	//   ....[22]....
        /*015c*/ 	.word	0x000011b0


	//   ....[23]....
        /*0160*/ 	.word	0x00001230


	//   ....[24]....
        /*0164*/ 	.word	0x000012b0


	//   ....[25]....
        /*0168*/ 	.word	0x00001340


	//   ....[26]....
        /*016c*/ 	.word	0x000013d0


	//   ....[27]....
        /*0170*/ 	.word	0x00001460


	//   ....[28]....
        /*0174*/ 	.word	0x000014f0


	//   ....[29]....
        /*0178*/ 	.word	0x00001570


	//----- nvinfo : EIATTR_VRC_CTA_INIT_COUNT
	.align		4
.L_109:
        /*017c*/ 	.byte	0x02, 0x4a
	.zero		1
	.zero		1


	//----- nvinfo : EIATTR_EXIT_INSTR_OFFSETS
	.align		4
        /*0180*/ 	.byte	0x04, 0x1c
        /*0182*/ 	.short	(.L_111 - .L_110)


	//   ....[0]....
.L_110:
        /*0184*/ 	.word	0x000009e0


	//   ....[1]....
        /*0188*/ 	.word	0x00000b90


	//   ....[2]....
        /*018c*/ 	.word	0x00000d90


	//----- nvinfo : EIATTR_CRS_STACK_SIZE
	.align		4
.L_111:
        /*0190*/ 	.byte	0x04, 0x1e
        /*0192*/ 	.short	(.L_113 - .L_112)
.L_112:
        /*0194*/ 	.word	0x00000000


	//----- nvinfo : EIATTR_CBANK_PARAM_SIZE
	.align		4
.L_113:
        /*0198*/ 	.byte	0x03, 0x19
        /*019a*/ 	.short	0x0020


	//----- nvinfo : EIATTR_PARAM_CBANK
	.align		4
        /*019c*/ 	.byte	0x04, 0x0a
        /*019e*/ 	.short	(.L_115 - .L_114)
	.align		4
.L_114:
        /*01a0*/ 	.word	index@(.nv.constant0._Z7scan_2dP6clausePjiiii)
        /*01a4*/ 	.short	0x0380
        /*01a6*/ 	.short	0x0020


	//----- nvinfo : EIATTR_SW_WAR
	.align		4
.L_115:
        /*01a8*/ 	.byte	0x04, 0x36
        /*01aa*/ 	.short	(.L_117 - .L_116)
.L_116:
        /*01ac*/ 	.word	0x00000008
.L_117:


//--------------------- .nv.info._Z10scatter_1dP6clauseS0_Pji --------------------------
	.section	.nv.info._Z10scatter_1dP6clauseS0_Pji,"",@"SHT_CUDA_INFO"
	.sectionflags	@""
	.align	4


	//----- nvinfo : EIATTR_CUDA_API_VERSION
	.align		4
        /*0000*/ 	.byte	0x04, 0x37
        /*0002*/ 	.short	(.L_119 - .L_118)
.L_118:
        /*0004*/ 	.word	0x00000082


	//----- nvinfo : EIATTR_KPARAM_INFO
	.align		4
.L_119:
        /*0008*/ 	.byte	0x04, 0x17
        /*000a*/ 	.short	(.L_121 - .L_120)
.L_120:
        /*000c*/ 	.word	0x00000000
        /*0010*/ 	.short	0x0003
        /*0012*/ 	.short	0x0018
        /*0014*/ 	.byte	0x00, 0xf0, 0x11, 0x00


	//----- nvinfo : EIATTR_KPARAM_INFO
	.align		4
.L_121:
        /*0018*/ 	.byte	0x04, 0x17
        /*001a*/ 	.short	(.L_123 - .L_122)
.L_122:
        /*001c*/ 	.word	0x00000000
        /*0020*/ 	.short	0x0002
        /*0022*/ 	.short	0x0010
        /*0024*/ 	.byte	0x00, 0xf5, 0x21, 0x00


	//----- nvinfo : EIATTR_KPARAM_INFO
	.align		4
.L_123:
        /*0028*/ 	.byte	0x04, 0x17
        /*002a*/ 	.short	(.L_125 - .L_124)
.L_124:
        /*002c*/ 	.word	0x00000000
        /*0030*/ 	.short	0x0001
        /*0032*/ 	.short	0x0008
        /*0034*/ 	.byte	0x00, 0xf5, 0x21, 0x00


	//----- nvinfo : EIATTR_KPARAM_INFO
	.align		4
.L_125:
        /*0038*/ 	.byte	0x04, 0x17
        /*003a*/ 	.short	(.L_127 - .L_126)
.L_126:
        /*003c*/ 	.word	0x00000000
        /*0040*/ 	.short	0x0000
        /*0042*/ 	.short	0x0000
        /*0044*/ 	.byte	0x00, 0xf5, 0x21, 0x00


	//----- nvinfo : EIATTR_SPARSE_MMA_MASK
	.align		4
.L_127:
        /*0048*/ 	.byte	0x03, 0x50
        /*004a*/ 	.short	0x0000


	//----- nvinfo : EIATTR_MAXREG_COUNT
	.align		4
        /*004c*/ 	.byte	0x03, 0x1b
        /*004e*/ 	.short	0x00ff


	//----- nvinfo : EIATTR_MERCURY_ISA_VERSION
	.align		4
        /*0050*/ 	.byte	0x03, 0x5f
        /*0052*/ 	.short	0x0101


	//----- nvinfo : EIATTR_VRC_CTA_INIT_COUNT
	.align		4
        /*0054*/ 	.byte	0x02, 0x4a
	.zero		1
	.zero		1


	//----- nvinfo : EIATTR_EXIT_INSTR_OFFSETS
	.align		4
        /*0058*/ 	.byte	0x04, 0x1c
        /*005a*/ 	.short	(.L_129 - .L_128)


	//   ....[0]....
.L_128:
        /*005c*/ 	.word	0x00000100


	//   ....[1]....
        /*0060*/ 	.word	0x00000430


	//   ....[2]....
        /*0064*/ 	.word	0x000007c0


	//----- nvinfo : EIATTR_CRS_STACK_SIZE
	.align		4
.L_129:
        /*0068*/ 	.byte	0x04, 0x1e
        /*006a*/ 	.short	(.L_131 - .L_130)
.L_130:
        /*006c*/ 	.word	0x00000000


	//----- nvinfo : EIATTR_CBANK_PARAM_SIZE
	.align		4
.L_131:
        /*0070*/ 	.byte	0x03, 0x19
        /*0072*/ 	.short	0x001c


	//----- nvinfo : EIATTR_PARAM_CBANK
	.align		4
        /*0074*/ 	.byte	0x04, 0x0a
        /*0076*/ 	.short	(.L_133 - .L_132)
	.align		4
.L_132:
        /*0078*/ 	.word	index@(.nv.constant0._Z10scatter_1dP6clauseS0_Pji)
        /*007c*/ 	.short	0x0380
        /*007e*/ 	.short	0x001c


	//----- nvinfo : EIATTR_SW_WAR
	.align		4
.L_133:
        /*0080*/ 	.byte	0x04, 0x36
        /*0082*/ 	.short	(.L_135 - .L_134)
.L_134:
        /*0084*/ 	.word	0x00000008
.L_135:


//--------------------- .nv.info._Z12propagate_1dPjiii --------------------------
	.section	.nv.info._Z12propagate_1dPjiii,"",@"SHT_CUDA_INFO"
	.sectionflags	@""
	.align	4


	//----- nvinfo : EIATTR_CUDA_API_VERSION
	.align		4
        /*0000*/ 	.byte	0x04, 0x37
        /*0002*/ 	.short	(.L_137 - .L_136)
.L_136:
        /*0004*/ 	.word	0x00000082


	//----- nvinfo : EIATTR_KPARAM_INFO
	.align		4
.L_137:
        /*0008*/ 	.byte	0x04, 0x17
        /*000a*/ 	.short	(.L_139 - .L_138)
.L_138:
        /*000c*/ 	.word	0x00000000
        /*0010*/ 	.short	0x0003
        /*0012*/ 	.short	0x0010
        /*0014*/ 	.byte	0x00, 0xf0, 0x11, 0x00


	//----- nvinfo : EIATTR_KPARAM_INFO
	.align		4
.L_139:
        /*0018*/ 	.byte	0x04, 0x17
        /*001a*/ 	.short	(.L_141 - .L_140)
.L_140:
        /*001c*/ 	.word	0x00000000
        /*0020*/ 	.short	0x0002
        /*0022*/ 	.short	0x000c
        /*0024*/ 	.byte	0x00, 0xf0, 0x11, 0x00


	//----- nvinfo : EIATTR_KPARAM_INFO
	.align		4
.L_141:
        /*0028*/ 	.byte	0x04, 0x17
        /*002a*/ 	.short	(.L_143 - .L_142)
.L_142:
        /*002c*/ 	.word	0x00000000
        /*0030*/ 	.short	0x0001
        /*0032*/ 	.short	0x0008
        /*0034*/ 	.byte	0x00, 0xf0, 0x11, 0x00


	//----- nvinfo : EIATTR_KPARAM_INFO
	.align		4
.L_143:
        /*0038*/ 	.byte	0x04, 0x17
        /*003a*/ 	.short	(.L_145 - .L_144)
.L_144:
        /*003c*/ 	.word	0x00000000
        /*0040*/ 	.short	0x0000
        /*0042*/ 	.short	0x0000
        /*0044*/ 	.byte	0x00, 0xf5, 0x21, 0x00


	//----- nvinfo : EIATTR_SPARSE_MMA_MASK
	.align		4
.L_145:
        /*0048*/ 	.byte	0x03, 0x50
        /*004a*/ 	.short	0x0000


	//----- nvinfo : EIATTR_MAXREG_COUNT
	.align		4
        /*004c*/ 	.byte	0x03, 0x1b
        /*004e*/ 	.short	0x00ff


	//----- nvinfo : EIATTR_NUM_BARRIERS
	.align		4
        /*0050*/ 	.byte	0x02, 0x4c
        /*0052*/ 	.byte	0x01
	.zero		1


	//----- nvinfo : EIATTR_MERCURY_ISA_VERSION
	.align		4
        /*0054*/ 	.byte	0x03, 0x5f
        /*0056*/ 	.short	0x0101


	//----- nvinfo : EIATTR_VRC_CTA_INIT_COUNT
	.align		4
        /*0058*/ 	.byte	0x02, 0x4a
	.zero		1
	.zero		1


	//----- nvinfo : EIATTR_EXIT_INSTR_OFFSETS
	.align		4
        /*005c*/ 	.byte	0x04, 0x1c
        /*005e*/ 	.short	(.L_147 - .L_146)


	//   ....[0]....
.L_146:
        /*0060*/ 	.word	0x00000240


	//   ....[1]....
        /*0064*/ 	.word	0x00000270


	//----- nvinfo : EIATTR_CRS_STACK_SIZE
	.align		4
.L_147:
        /*0068*/ 	.byte	0x04, 0x1e
        /*006a*/ 	.short	(.L_149 - .L_148)
.L_148:
        /*006c*/ 	.word	0x00000000


	//----- nvinfo : EIATTR_CBANK_PARAM_SIZE
	.align		4
.L_149:
        /*0070*/ 	.byte	0x03, 0x19
        /*0072*/ 	.short	0x0014


	//----- nvinfo : EIATTR_PARAM_CBANK
	.align		4
        /*0074*/ 	.byte	0x04, 0x0a
        /*0076*/ 	.short	(.L_151 - .L_150)
	.align		4
.L_150:
        /*0078*/ 	.word	index@(.nv.constant0._Z12propagate_1dPjiii)
        /*007c*/ 	.short	0x0380
        /*007e*/ 	.short	0x0014


	//----- nvinfo : EIATTR_SW_WAR
	.align		4
.L_151:
        /*0080*/ 	.byte	0x04, 0x36
        /*0082*/ 	.short	(.L_153 - .L_152)
.L_152:
        /*0084*/ 	.word	0x00000008
.L_153:


//--------------------- .nv.info._Z7scan_1dPjiii  --------------------------
	.section	.nv.info._Z7scan_1dPjiii,"",@"SHT_CUDA_INFO"
	.sectionflags	@""
	.align	4


	//----- nvinfo : EIATTR_CUDA_API_VERSION
	.align		4
        /*0000*/ 	.byte	0x04, 0x37
        /*0002*/ 	.short	(.L_155 - .L_154)
.L_154:
        /*0004*/ 	.word	0x00000082


	//----- nvinfo : EIATTR_KPARAM_INFO
	.align		4
.L_155:
        /*0008*/ 	.byte	0x04, 0x17
        /*000a*/ 	.short	(.L_157 - .L_156)
.L_156:
        /*000c*/ 	.word	0x00000000
        /*0010*/ 	.short	0x0003
        /*0012*/ 	.short	0x0010
        /*0014*/ 	.byte	0x00, 0xf0, 0x11, 0x00


	//----- nvinfo : EIATTR_KPARAM_INFO
	.align		4
.L_157:
        /*0018*/ 	.byte	0x04, 0x17
        /*001a*/ 	.short	(.L_159 - .L_158)
.L_158:
        /*001c*/ 	.word	0x00000000
        /*0020*/ 	.short	0x0002
        /*0022*/ 	.short	0x000c
        /*0024*/ 	.byte	0x00, 0xf0, 0x11, 0x00


	//----- nvinfo : EIATTR_KPARAM_INFO
	.align		4
.L_159:
        /*0028*/ 	.byte	0x04, 0x17
        /*002a*/ 	.short	(.L_161 - .L_160)
.L_160:
        /*002c*/ 	.word	0x00000000
        /*0030*/ 	.short	0x0001
        /*0032*/ 	.short	0x0008
        /*0034*/ 	.byte	0x00, 0xf0, 0x11, 0x00


	//----- nvinfo : EIATTR_KPARAM_INFO
	.align		4
.L_161:
        /*0038*/ 	.byte	0x04, 0x17
        /*003a*/ 	.short	(.L_163 - .L_162)
.L_162:
        /*003c*/ 	.word	0x00000000
        /*0040*/ 	.short	0x0000
        /*0042*/ 	.short	0x0000
        /*0044*/ 	.byte	0x00, 0xf5, 0x21, 0x00


	//----- nvinfo : EIATTR_SPARSE_MMA_MASK
	.align		4
.L_163:
        /*0048*/ 	.byte	0x03, 0x50
        /*004a*/ 	.short	0x0000


	//----- nvinfo : EIATTR_MAXREG_COUNT
	.align		4
        /*004c*/ 	.byte	0x03, 0x1b
        /*004e*/ 	.short	0x00ff


	//----- nvinfo : EIATTR_NUM_BARRIERS
	.align		4
        /*0050*/ 	.byte	0x02, 0x4c
        /*0052*/ 	.byte	0x01
	.zero		1


	//----- nvinfo : EIATTR_MERCURY_ISA_VERSION
	.align		4
        /*0054*/ 	.byte	0x03, 0x5f
        /*0056*/ 	.short	0x0101


	//----- nvinfo : EIATTR_INT_WARP_WIDE_INSTR_OFFSETS
	.align		4
        /*0058*/ 	.byte	0x04, 0x31
        /*005a*/ 	.short	(.L_165 - .L_164)


	//   ....[0]....
.L_164:
        /*005c*/ 	.word	0x000007a0


	//   ....[1]....
        /*0060*/ 	.word	0x00000850


	//----- nvinfo : EIATTR_COOP_GROUP_MASK_REGIDS
	.align		4
.L_165:
        /*0064*/ 	.byte	0x04, 0x29
        /*0066*/ 	.short	(.L_167 - .L_166)


	//   ....[0]....
.L_166:
        /*0068*/ 	.word	0xffffffff


	//   ....[1]....
        /*006c*/ 	.word	0xffffffff


	//   ....[2]....
        /*0070*/ 	.word	0xffffffff


	//   ....[3]....
        /*0074*/ 	.word	0xffffffff


	//   ....[4]....
        /*0078*/ 	.word	0xffffffff


	//   ....[5]....
        /*007c*/ 	.word	0xffffffff


	//   ....[6]....
        /*0080*/ 	.word	0xffffffff


	//   ....[7]....
        /*0084*/ 	.word	0xffffffff


	//   ....[8]....
        /*0088*/ 	.word	0xffffffff


	//   ....[9]....
        /*008c*/ 	.word	0xffffffff


	//   ....[10]....
        /*0090*/ 	.word	0xffffffff


	//   ....[11]....
        /*0094*/ 	.word	0xffffffff


	//   ....[12]....
        /*0098*/ 	.word	0xffffffff


	//   ....[13]....
        /*009c*/ 	.word	0xffffffff


	//   ....[14]....
        /*00a0*/ 	.word	0xffffffff


	//   ....[15]....
        /*00a4*/ 	.word	0x0500000d


	//   ....[16]....
        /*00a8*/ 	.word	0x0500000d


	//   ....[17]....
        /*00ac*/ 	.word	0x0500000d


	//   ....[18]....
        /*00b0*/ 	.word	0x0500000d


	//   ....[19]....
        /*00b4*/ 	.word	0x0500000d


	//   ....[20]....
        /*00b8*/ 	.word	0x0500000d


	//   ....[21]....
        /*00bc*/ 	.word	0x0500000d


	//   ....[22]....
        /*00c0*/ 	.word	0x0500000d


	//   ....[23]....
        /*00c4*/ 	.word	0x0500000d


	//   ....[24]....
        /*00c8*/ 	.word	0x0500000d


	//   ....[25]....
        /*00cc*/ 	.word	0x0500000d


	//   ....[26]....
        /*00d0*/ 	.word	0x0500000d


	//   ....[27]....
        /*00d4*/ 	.word	0x0500000d


	//   ....[28]....
        /*00d8*/ 	.word	0x0500000d


	//   ....[29]....
        /*00dc*/ 	.word	0x0500000d


	//----- nvinfo : EIATTR_COOP_GROUP_INSTR_OFFSETS
	.align		4
.L_167:
        /*00e0*/ 	.byte	0x04, 0x28
        /*00e2*/ 	.short	(.L_169 - .L_168)


	//   ....[0]....
.L_168:
        /*00e4*/ 	.word	0x00000290


	//   ....[1]....
        /*00e8*/ 	.word	0x000002d0


	//   ....[2]....
        /*00ec*/ 	.word	0x00000310


	//   ....[3]....
        /*00f0*/ 	.word	0x00000350


	//   ....[4]....
        /*00f4*/ 	.word	0x00000390


	//   ....[5]....
        /*00f8*/ 	.word	0x000004b0


	//   ....[6]....
        /*00fc*/ 	.word	0x000004f0


	//   ....[7]....
        /*0100*/ 	.word	0x00000530


	//   ....[8]....
        /*0104*/ 	.word	0x00000570


	//   ....[9]....
        /*0108*/ 	.word	0x000005b0


	//   ....[10]....
        /*010c*/ 	.word	0x000008e0


	//   ....[11]....
        /*0110*/ 	.word	0x00000940


	//   ....[12]....
        /*0114*/ 	.word	0x00000990


	//   ....[13]....
        /*0118*/ 	.word	0x000009e0


	//   ....[14]....
        /*011c*/ 	.word	0x00000a20


	//   ....[15]....
        /*0120*/ 	.word	0x00000ae0


	//   ....[16]....
        /*0124*/ 	.word	0x00000b60


	//   ....[17]....
        /*0128*/ 	.word	0x00000be0


	//   ....[18]....
        /*012c*/ 	.word	0x00000c60


	//   ....[19]....
        /*0130*/ 	.word	0x00000ce0


	//   ....[20]....
        /*0134*/ 	.word	0x00000d60


	//   ....[21]....
        /*0138*/ 	.word	0x00000de0


	//   ....[22]....
        /*013c*/ 	.word	0x00000e60


	//   ....[23]....
        /*0140*/ 	.word	0x00000ee0


	//   ....[24]....
        /*0144*/ 	.word	0x00000f60


	//   ....[25]....
        /*0148*/ 	.word	0x00000ff0


	//   ....[26]....
        /*014c*/ 	.word	0x00001080


	//   ....[27]....
        /*0150*/ 	.word	0x00001110


	//   ....[28]....
        /*0154*/ 	.word	0x000011a0


	//   ....[29]....
        /*0158*/ 	.word	0x00001220


	//----- nvinfo : EIATTR_VRC_CTA_INIT_COUNT
	.align		4
.L_169:
        /*015c*/ 	.byte	0x02, 0x4a
	.zero		1
	.zero		1


	//----- nvinfo : EIATTR_EXIT_INSTR_OFFSETS
	.align		4
        /*0160*/ 	.byte	0x04, 0x1c
        /*0162*/ 	.short	(.L_171 - .L_170)


	//   ....[0]....
.L_170:
        /*0164*/ 	.word	0x000006d0


	//   ....[1]....
        /*0168*/ 	.word	0x00000880


	//   ....[2]....
        /*016c*/ 	.word	0x00000a80


	//----- nvinfo : EIATTR_CRS_STACK_SIZE
	.align		4
.L_171:
        /*0170*/ 	.byte	0x04, 0x1e
        /*0172*/ 	.short	(.L_173 - .L_172)
.L_172:
        /*0174*/ 	.word	0x00000000


	//----- nvinfo : EIATTR_CBANK_PARAM_SIZE
	.align		4
.L_173:
        /*0178*/ 	.byte	0x03, 0x19
        /*017a*/ 	.short	0x0014


	//----- nvinfo : EIATTR_PARAM_CBANK
	.align		4
        /*017c*/ 	.byte	0x04, 0x0a
        /*017e*/ 	.short	(.L_175 - .L_174)
	.align		4
.L_174:
        /*0180*/ 	.word	index@(.nv.constant0._Z7scan_1dPjiii)
        /*0184*/ 	.short	0x0380
        /*0186*/ 	.short	0x0014


	//----- nvinfo : EIATTR_SW_WAR
	.align		4
.L_175:
        /*0188*/ 	.byte	0x04, 0x36
        /*018a*/ 	.short	(.L_177 - .L_176)
.L_176:
        /*018c*/ 	.word	0x00000008
.L_177:


//--------------------- .nv.info._Z10sat_kernelP6clauseS0_Pjii --------------------------
	.section	.nv.info._Z10sat_kernelP6clauseS0_Pjii,"",@"SHT_CUDA_INFO"
	.sectionflags	@""
	.align	4


	//----- nvinfo : EIATTR_CUDA_API_VERSION
	.align		4
        /*0000*/ 	.byte	0x04, 0x37
        /*0002*/ 	.short	(.L_179 - .L_178)
.L_178:
        /*0004*/ 	.word	0x00000082


	//----- nvinfo : EIATTR_KPARAM_INFO
	.align		4
.L_179:
        /*0008*/ 	.byte	0x04, 0x17
        /*000a*/ 	.short	(.L_181 - .L_180)
.L_180:
        /*000c*/ 	.word	0x00000000
        /*0010*/ 	.short	0x0004
        /*0012*/ 	.short	0x001c
        /*0014*/ 	.byte	0x00, 0xf0, 0x11, 0x00


	//----- nvinfo : EIATTR_KPARAM_INFO
	.align		4
.L_181:
        /*0018*/ 	.byte	0x04, 0x17
        /*001a*/ 	.short	(.L_183 - .L_182)
.L_182:
        /*001c*/ 	.word	0x00000000
        /*0020*/ 	.short	0x0003
        /*0022*/ 	.short	0x0018
        /*0024*/ 	.byte	0x00, 0xf0, 0x11, 0x00


	//----- nvinfo : EIATTR_KPARAM_INFO
	.align		4
.L_183:
        /*0028*/ 	.byte	0x04, 0x17
        /*002a*/ 	.short	(.L_185 - .L_184)
.L_184:
        /*002c*/ 	.word	0x00000000
        /*0030*/ 	.short	0x0002
        /*0032*/ 	.short	0x0010
        /*0034*/ 	.byte	0x00, 0xf5, 0x21, 0x00


	//----- nvinfo : EIATTR_KPARAM_INFO
	.align		4
.L_185:
        /*0038*/ 	.byte	0x04, 0x17
        /*003a*/ 	.short	(.L_187 - .L_186)
.L_186:
        /*003c*/ 	.word	0x00000000
        /*0040*/ 	.short	0x0001
        /*0042*/ 	.short	0x0008
        /*0044*/ 	.byte	0x00, 0xf5, 0x21, 0x00


	//----- nvinfo : EIATTR_KPARAM_INFO
	.align		4
.L_187:
        /*0048*/ 	.byte	0x04, 0x17
        /*004a*/ 	.short	(.L_189 - .L_188)
.L_188:
        /*004c*/ 	.word	0x00000000
        /*0050*/ 	.short	0x0000
        /*0052*/ 	.short	0x0000
        /*0054*/ 	.byte	0x00, 0xf5, 0x21, 0x00


	//----- nvinfo : EIATTR_SPARSE_MMA_MASK
	.align		4
.L_189:
        /*0058*/ 	.byte	0x03, 0x50
        /*005a*/ 	.short	0x0000


	//----- nvinfo : EIATTR_MAXREG_COUNT
	.align		4
        /*005c*/ 	.byte	0x03, 0x1b
        /*005e*/ 	.short	0x00ff


	//----- nvinfo : EIATTR_MERCURY_ISA_VERSION
	.align		4
        /*0060*/ 	.byte	0x03, 0x5f
        /*0062*/ 	.short	0x0101


	//----- nvinfo : EIATTR_COOP_GROUP_MASK_REGIDS
	.align		4
        /*0064*/ 	.byte	0x04, 0x29
        /*0066*/ 	.short	(.L_191 - .L_190)


	//   ....[0]....
.L_190:
        /*0068*/ 	.word	0xffffffff


	//----- nvinfo : EIATTR_COOP_GROUP_INSTR_OFFSETS
	.align		4
.L_191:
        /*006c*/ 	.byte	0x04, 0x28
        /*006e*/ 	.short	(.L_193 - .L_192)


	//   ....[0]....
.L_192:
        /*0070*/ 	.word	0x00001730


	//----- nvinfo : EIATTR_VRC_CTA_INIT_COUNT
	.align		4
.L_193:
        /*0074*/ 	.byte	0x02, 0x4a
	.zero		1
	.zero		1


	//----- nvinfo : EIATTR_EXIT_INSTR_OFFSETS
	.align		4
        /*0078*/ 	.byte	0x04, 0x1c
        /*007a*/ 	.short	(.L_195 - .L_194)


	//   ....[0]....
.L_194:
        /*007c*/ 	.word	0x00000220


	//   ....[1]....
        /*0080*/ 	.word	0x000002d0


	//   ....[2]....
        /*0084*/ 	.word	0x00001820


	//   ....[3]....
        /*0088*/ 	.word	0x00001840


	//   ....[4]....
        /*008c*/ 	.word	0x00001860


	//   ....[5]....
        /*0090*/ 	.word	0x00001880


	//   ....[6]....
        /*0094*/ 	.word	0x000018a0


	//----- nvinfo : EIATTR_CRS_STACK_SIZE
	.align		4
.L_195:
        /*0098*/ 	.byte	0x04, 0x1e
        /*009a*/ 	.short	(.L_197 - .L_196)
.L_196:
        /*009c*/ 	.word	0x00000000


	//----- nvinfo : EIATTR_CBANK_PARAM_SIZE
	.align		4
.L_197:
        /*00a0*/ 	.byte	0x03, 0x19
        /*00a2*/ 	.short	0x0020


	//----- nvinfo : EIATTR_PARAM_CBANK
	.align		4
        /*00a4*/ 	.byte	0x04, 0x0a
        /*00a6*/ 	.short	(.L_199 - .L_198)
	.align		4
.L_198:
        /*00a8*/ 	.word	index@(.nv.constant0._Z10sat_kernelP6clauseS0_Pjii)
        /*00ac*/ 	.short	0x0380
        /*00ae*/ 	.short	0x0020


	//----- nvinfo : EIATTR_SW_WAR
	.align		4
.L_199:
        /*00b0*/ 	.byte	0x04, 0x36
        /*00b2*/ 	.short	(.L_201 - .L_200)
.L_200:
        /*00b4*/ 	.word	0x00000008
.L_201:


//--------------------- .nv.info._Z10preprocessP6clauseS0_Pjii --------------------------
	.section	.nv.info._Z10preprocessP6clauseS0_Pjii,"",@"SHT_CUDA_INFO"
	.sectionflags	@""
	.align	4


	//----- nvinfo : EIATTR_CUDA_API_VERSION
	.align		4
        /*0000*/ 	.byte	0x04, 0x37
        /*0002*/ 	.short	(.L_203 - .L_202)
.L_202:
        /*0004*/ 	.word	0x00000082


	//----- nvinfo : EIATTR_KPARAM_INFO
	.align		4
.L_203:
        /*0008*/ 	.byte	0x04, 0x17
        /*000a*/ 	.short	(.L_205 - .L_204)
.L_204:
        /*000c*/ 	.word	0x00000000
        /*0010*/ 	.short	0x0004
        /*0012*/ 	.short	0x001c
        /*0014*/ 	.byte	0x00, 0xf0, 0x11, 0x00


	//----- nvinfo : EIATTR_KPARAM_INFO
	.align		4
.L_205:
        /*0018*/ 	.byte	0x04, 0x17
        /*001a*/ 	.short	(.L_207 - .L_206)
.L_206:
        /*001c*/ 	.word	0x00000000
        /*0020*/ 	.short	0x0003
        /*0022*/ 	.short	0x0018
        /*0024*/ 	.byte	0x00, 0xf0, 0x11, 0x00


	//----- nvinfo : EIATTR_KPARAM_INFO
	.align		4
.L_207:
        /*0028*/ 	.byte	0x04, 0x17
        /*002a*/ 	.short	(.L_209 - .L_208)
.L_208:
        /*002c*/ 	.word	0x00000000
        /*0030*/ 	.short	0x0002
        /*0032*/ 	.short	0x0010
        /*0034*/ 	.byte	0x00, 0xf5, 0x21, 0x00


	//----- nvinfo : EIATTR_KPARAM_INFO
	.align		4
.L_209:
        /*0038*/ 	.byte	0x04, 0x17
        /*003a*/ 	.short	(.L_211 - .L_210)
.L_210:
        /*003c*/ 	.word	0x00000000
        /*0040*/ 	.short	0x0001
        /*0042*/ 	.short	0x0008
        /*0044*/ 	.byte	0x00, 0xf5, 0x21, 0x00


	//----- nvinfo : EIATTR_KPARAM_INFO
	.align		4
.L_211:
        /*0048*/ 	.byte	0x04, 0x17
        /*004a*/ 	.short	(.L_213 - .L_212)
.L_212:
        /*004c*/ 	.word	0x00000000
        /*0050*/ 	.short	0x0000
        /*0052*/ 	.short	0x0000
        /*0054*/ 	.byte	0x00, 0xf5, 0x21, 0x00


	//----- nvinfo : EIATTR_SPARSE_MMA_MASK
	.align		4
.L_213:
        /*0058*/ 	.byte	0x03, 0x50
        /*005a*/ 	.short	0x0000


	//----- nvinfo : EIATTR_MAXREG_COUNT
	.align		4
        /*005c*/ 	.byte	0x03, 0x1b
        /*005e*/ 	.short	0x00ff


	//----- nvinfo : EIATTR_MERCURY_ISA_VERSION
	.align		4
        /*0060*/ 	.byte	0x03, 0x5f
        /*0062*/ 	.short	0x0101


	//----- nvinfo : EIATTR_INT_WARP_WIDE_INSTR_OFFSETS
	.align		4
        /*0064*/ 	.byte	0x04, 0x31
        /*0066*/ 	.short	(.L_215 - .L_214)


	//   ....[0]....
.L_214:
        /*0068*/ 	.word	0x000007b0


	//   ....[1]....
        /*006c*/ 	.word	0x00001ed0


	//----- nvinfo : EIATTR_COOP_GROUP_MASK_REGIDS
	.align		4
.L_215:
        /*0070*/ 	.byte	0x04, 0x29
        /*0072*/ 	.short	(.L_217 - .L_216)


	//   ....[0]....
.L_216:
        /*0074*/ 	.word	0xffffffff


	//   ....[1]....
        /*0078*/ 	.word	0xffffffff


	//   ....[2]....
        /*007c*/ 	.word	0x05000012


	//   ....[3]....
        /*0080*/ 	.word	0x05000012


	//   ....[4]....
        /*0084*/ 	.word	0x05000012


	//   ....[5]....
        /*0088*/ 	.word	0x05000012


	//   ....[6]....
        /*008c*/ 	.word	0x05000012


	//   ....[7]....
        /*0090*/ 	.word	0x05000012


	//   ....[8]....
        /*0094*/ 	.word	0x05000012


	//   ....[9]....
        /*0098*/ 	.word	0x05000012


	//----- nvinfo : EIATTR_COOP_GROUP_INSTR_OFFSETS
	.align		4
.L_217:
        /*009c*/ 	.byte	0x04, 0x28
        /*009e*/ 	.short	(.L_219 - .L_218)


	//   ....[0]....
.L_218:
        /*00a0*/ 	.word	0x00000580


	//   ....[1]....
        /*00a4*/ 	.word	0x00000660


	//   ....[2]....
        /*00a8*/ 	.word	0x00000810


	//   ....[3]....
        /*00ac*/ 	.word	0x000008f0


	//   ....[4]....
        /*00b0*/ 	.word	0x00001e20


	//   ....[5]....
        /*00b4*/ 	.word	0x00001eb0


	//   ....[6]....
        /*00b8*/ 	.word	0x00001f30


	//   ....[7]....
        /*00bc*/ 	.word	0x00002100


	//   ....[8]....
        /*00c0*/ 	.word	0x00002170


	//   ....[9]....
        /*00c4*/ 	.word	0x000021e0


	//----- nvinfo : EIATTR_VRC_CTA_INIT_COUNT
	.align		4
.L_219:
        /*00c8*/ 	.byte	0x02, 0x4a
	.zero		1
	.zero		1


	//----- nvinfo : EIATTR_EXIT_INSTR_OFFSETS
	.align		4
        /*00cc*/ 	.byte	0x04, 0x1c
        /*00ce*/ 	.short	(.L_221 - .L_220)


	//   ....[0]....
.L_220:
        /*00d0*/ 	.word	0x00000590


	//   ....[1]....
        /*00d4*/ 	.word	0x00001f90


	//   ....[2]....
        /*00d8*/ 	.word	0x00001fb0


	//   ....[3]....
        /*00dc*/ 	.word	0x00001fd0


	//   ....[4]....
        /*00e0*/ 	.word	0x00001ff0


	//   ....[5]....
        /*00e4*/ 	.word	0x00002050


	//   ....[6]....
        /*00e8*/ 	.word	0x000020b0


	//----- nvinfo : EIATTR_CRS_STACK_SIZE
	.align		4
.L_221:
        /*00ec*/ 	.byte	0x04, 0x1e
        /*00ee*/ 	.short	(.L_223 - .L_222)
.L_222:
        /*00f0*/ 	.word	0x00000000


	//----- nvinfo : EIATTR_CBANK_PARAM_SIZE
	.align		4
.L_223:
        /*00f4*/ 	.byte	0x03, 0x19
        /*00f6*/ 	.short	0x0020


	//----- nvinfo : EIATTR_PARAM_CBANK
	.align		4
        /*00f8*/ 	.byte	0x04, 0x0a
        /*00fa*/ 	.short	(.L_225 - .L_224)
	.align		4
.L_224:
        /*00fc*/ 	.word	index@(.nv.constant0._Z10preprocessP6clauseS0_Pjii)
        /*0100*/ 	.short	0x0380
        /*0102*/ 	.short	0x0020


	//----- nvinfo : EIATTR_SW_WAR
	.align		4
.L_225:
        /*0104*/ 	.byte	0x04, 0x36
        /*0106*/ 	.short	(.L_227 - .L_226)
.L_226:
        /*0108*/ 	.word	0x00000008
.L_227:


//--------------------- .nv.callgraph             --------------------------
	.section	.nv.callgraph,"",@"SHT_CUDA_CALLGRAPH"
	.align	4
	.sectionentsize	8
	.align		4
        /*0000*/ 	.word	0x00000000
	.align		4
        /*0004*/ 	.word	0xffffffff
	.align		4
        /*0008*/ 	.word	0x00000000
	.align		4
        /*000c*/ 	.word	0xfffffffe
	.align		4
        /*0010*/ 	.word	0x00000000
	.align		4
        /*0014*/ 	.word	0xfffffffd
	.align		4
        /*0018*/ 	.word	0x00000000
	.align		4
        /*001c*/ 	.word	0xfffffffc


//--------------------- .nv.constant4             --------------------------
	.section	.nv.constant4,"a",@progbits
	.align	8
	.align		8
.nv.constant4:
        /*0000*/ 	.dword	formula_satisfied
	.align		8
        /*0008*/ 	.dword	id
	.align		8
        /*0010*/ 	.dword	d_p
	.align		8
        /*0018*/ 	.dword	nb_of_valid


//--------------------- .text._Z10scatter_2dP6clauseS0_Pji --------------------------
	.section	.text._Z10scatter_2dP6clauseS0_Pji,"ax",@progbits
	.align	128
        .global         _Z10scatter_2dP6clauseS0_Pji
        .type           _Z10scatter_2dP6clauseS0_Pji,@function
        .size           _Z10scatter_2dP6clauseS0_Pji,(.L_x_209 - _Z10scatter_2dP6clauseS0_Pji)
        .other          _Z10scatter_2dP6clauseS0_Pji,@"STO_CUDA_ENTRY STV_DEFAULT"
_Z10scatter_2dP6clauseS0_Pji:
.text._Z10scatter_2dP6clauseS0_Pji:
[----:B------:R-:W-:Y:S01]  /*0000*/  LDC R1, c[0x0][0x37c] ;  /* 0x0000df00ff017b82 */ /* 0x000fe20000000800 */
[----:B------:R-:W0:Y:S07]  /*0010*/  S2R R0, SR_TID.X ;  /* 0x0000000000007919 */ /* 0x000e2e0000002100 */
[----:B------:R-:W1:Y:S01]  /*0020*/  S2UR UR4, SR_CTAID.X ;  /* 0x00000000000479c3 */ /* 0x000e620000002500 */
[----:B------:R-:W2:Y:S01]  /*0030*/  LDCU UR6, c[0x0][0x398] ;  /* 0x00007300ff0677ac */ /* 0x000ea20008000800 */
[----:B-1----:R-:W-:Y:S01]  /*0040*/  USHF.L.U32 UR4, UR4, 0x5, URZ ;  /* 0x0000000504047899 */ /* 0x002fe200080006ff */
[----:B0-----:R-:W-:-:S02]  /*0050*/  LOP3.LUT R2, R0, 0x1f, RZ, 0xc0, !PT ;  /* 0x0000001f00027812 */ /* 0x001fc400078ec0ff */
[----:B------:R-:W-:Y:S02]  /*0060*/  SHF.R.U32.HI R0, RZ, 0x5, R0 ;  /* 0x00000005ff007819 */ /* 0x000fe40000011600 */
[----:B--2---:R-:W-:Y:S02]  /*0070*/  ISETP.GE.AND P0, PT, R2, UR6, PT ;  /* 0x0000000602007c0c */ /* 0x004fe4000bf06270 */
[----:B------:R-:W-:-:S11]  /*0080*/  LOP3.LUT R0, R0, UR4, RZ, 0xfc, !PT ;  /* 0x0000000400007c12 */ /* 0x000fd6000f8efcff */
[----:B------:R-:W-:Y:S05]  /*0090*/  @P0 EXIT ;  /* 0x000000000000094d */ /* 0x000fea0003800000 */
[----:B------:R-:W-:Y:S01]  /*00a0*/  LOP3.LUT R3, RZ, R2, RZ, 0x33, !PT ;  /* 0x00000002ff037212 */ /* 0x000fe200078e33ff */
[----:B------:R-:W0:Y:S01]  /*00b0*/  LDCU.64 UR4, c[0x0][0x358] ;  /* 0x00006b00ff0477ac */ /* 0x000e220008000a00 */
[----:B------:R-:W-:Y:S03]  /*00c0*/  BSSY.RECONVERGENT B0, `(.L_x_0) ;  /* 0x0000033000007945 */ /* 0x000fe60003800200 */
[----:B------:R-:W-:Y:S01]  /*00d0*/  VIADD R6, R3, UR6 ;  /* 0x0000000603067c36 */ /* 0x000fe20008000000 */
[----:B------:R-:W1:Y:S04]  /*00e0*/  LDCU.64 UR12, c[0x0][0x388] ;  /* 0x00007100ff0c77ac */ /* 0x000e680008000a00 */
[----:B------:R-:W-:-:S02]  /*00f0*/  LOP3.LUT R3, R6, 0x60, RZ, 0xc0, !PT ;  /* 0x0000006006037812 */ /* 0x000fc400078ec0ff */
[----:B------:R-:W-:Y:S02]  /*0100*/  ISETP.GE.U32.AND P0, PT, R6, 0x60, PT ;  /* 0x000000600600780c */ /* 0x000fe40003f06070 */
[----:B------:R-:W-:Y:S01]  /*0110*/  ISETP.NE.AND P1, PT, R3, 0x60, PT ;  /* 0x000000600300780c */ /* 0x000fe20003f25270 */
[----:B------:R-:W-:-:S05]  /*0120*/  IMAD R3, R0, UR6, RZ ;  /* 0x0000000600037c24 */ /* 0x000fca000f8e02ff */
[----:B------:R-:W-:-:S07]  /*0130*/  SHF.R.S32.HI R12, RZ, 0x1f, R3 ;  /* 0x0000001fff0c7819 */ /* 0x000fce0000011403 */
[----:B01----:R-:W-:Y:S05]  /*0140*/  @!P1 BRA `(.L_x_1) ;  /* 0x0000000000a89947 */ /* 0x003fea0003800000 */
[----:B------:R-:W0:Y:S01]  /*0150*/  LDCU.64 UR10, c[0x0][0x380] ;  /* 0x00007000ff0a77ac */ /* 0x000e220008000a00 */
[----:B------:R-:W1:Y:S01]  /*0160*/  LDC.64 R4, c[0x4][0x18] ;  /* 0x01000600ff047b82 */ /* 0x000e620000000a00 */
[----:B------:R-:W-:Y:S01]  /*0170*/  IADD3 R8, P1, PT, R3, R2, RZ ;  /* 0x0000000203087210 */ /* 0x000fe20007f3e0ff */
[----:B------:R-:W2:Y:S01]  /*0180*/  LDCU.64 UR8, c[0x0][0x390] ;  /* 0x00007200ff0877ac */ /* 0x000ea20008000a00 */
[----:B------:R-:W-:-:S03]  /*0190*/  LEA.HI R6, R6, 0x1, RZ, 0x1b ;  /* 0x0000000106067811 */ /* 0x000fc600078fd8ff */
[----:B------:R-:W-:Y:S02]  /*01a0*/  IMAD.SHL.U32 R10, R8, 0x4, RZ ;  /* 0x00000004080a7824 */ /* 0x000fe400078e00ff */
[----:B------:R-:W-:-:S05]  /*01b0*/  IMAD.X R7, RZ, RZ, R12, P1 ;  /* 0x000000ffff077224 */ /* 0x000fca00008e060c */
[----:B------:R-:W-:Y:S01]  /*01c0*/  SHF.L.U64.HI R8, R8, 0x2, R7 ;  /* 0x0000000208087819 */ /* 0x000fe20000010207 */
[C---:B------:R-:W-:Y:S01]  /*01d0*/  IMAD.SHL.U32 R7, R6.reuse, 0x20, RZ ;  /* 0x0000002006077824 */ /* 0x040fe200078e00ff */
[----:B------:R-:W-:Y:S02]  /*01e0*/  LOP3.LUT R6, R6, 0x3, RZ, 0xc0, !PT ;  /* 0x0000000306067812 */ /* 0x000fe400078ec0ff */
[----:B0-----:R-:W-:Y:S02]  /*01f0*/  IADD3 R14, P2, PT, R10, UR10, RZ ;  /* 0x0000000a0a0e7c10 */ /* 0x001fe4000ff5e0ff */
[----:B------:R-:W-:Y:S01]  /*0200*/  LOP3.LUT R2, R2, 0x60, R7, 0xf8, !PT ;  /* 0x0000006002027812 */ /* 0x000fe200078ef807 */
[----:B------:R-:W-:Y:S01]  /*0210*/  IMAD.MOV R13, RZ, RZ, -R6 ;  /* 0x000000ffff0d7224 */ /* 0x000fe200078e0a06 */
[----:B--2---:R-:W-:Y:S02]  /*0220*/  IADD3 R10, P1, PT, R10, UR8, RZ ;  /* 0x000000080a0a7c10 */ /* 0x004fe4000ff3e0ff */
[----:B------:R-:W-:-:S02]  /*0230*/  IADD3 R14, P3, PT, R14, 0x3, RZ ;  /* 0x000000030e0e7810 */ /* 0x000fc40007f7e0ff */
[----:B------:R-:W-:Y:S02]  /*0240*/  IADD3.X R11, PT, PT, R8, UR9, RZ, P1, !PT ;  /* 0x00000009080b7c10 */ /* 0x000fe40008ffe4ff */
[----:B------:R-:W-:-:S09]  /*0250*/  IADD3.X R7, PT, PT, RZ, UR11, R8, P3, P2 ;  /* 0x0000000bff077c10 */ /* 0x000fd20009fe4408 */
.L_x_2:
[----:B0-----:R0:W2:Y:S04]  /*0260*/  LDG.E R9, desc[UR4][R10.64] ;  /* 0x000000040a097981 */ /* 0x0010a8000c1e1900 */
[----:B-1----:R-:W3:Y:S01]  /*0270*/  LDG.E R8, desc[UR4][R4.64] ;  /* 0x0000000404087981 */ /* 0x002ee2000c1e1900 */
[----:B------:R-:W-:-:S05]  /*0280*/  IMAD.MOV.U32 R6, RZ, RZ, R14 ;  /* 0x000000ffff067224 */ /* 0x000fca00078e000e */
[----:B------:R-:W4:Y:S04]  /*0290*/  LDG.E.U8 R15, desc[UR4][R6.64+-0x3] ;  /* 0xfffffd04060f7981 */ /* 0x000f28000c1e1100 */
[----:B------:R-:W5:Y:S04]  /*02a0*/  LDG.E.U8 R17, desc[UR4][R6.64+-0x2] ;  /* 0xfffffe0406117981 */ /* 0x000f68000c1e1100 */
[----:B------:R-:W5:Y:S04]  /*02b0*/  LDG.E.U8 R19, desc[UR4][R6.64+-0x1] ;  /* 0xffffff0406137981 */ /* 0x000f68000c1e1100 */
[----:B------:R1:W5:Y:S01]  /*02c0*/  LDG.E.U8 R21, desc[UR4][R6.64] ;  /* 0x0000000406157981 */ /* 0x000362000c1e1100 */
[----:B------:R-:W-:Y:S01]  /*02d0*/  VIADD R13, R13, 0x1 ;  /* 0x000000010d0d7836 */ /* 0x000fe20000000000 */
[----:B0-----:R-:W-:-:S05]  /*02e0*/  IADD3 R10, P2, PT, R10, 0x80, RZ ;  /* 0x000000800a0a7810 */ /* 0x001fca0007f5e0ff */
[----:B------:R-:W-:Y:S01]  /*02f0*/  IMAD.X R11, RZ, RZ, R11, P2 ;  /* 0x000000ffff0b7224 */ /* 0x000fe200010e060b */
[----:B--2---:R-:W-:Y:S02]  /*0300*/  ISETP.GE.AND P1, PT, R9, RZ, PT ;  /* 0x000000ff0900720c */ /* 0x004fe40003f26270 */
[----:B---3--:R-:W-:-:S11]  /*0310*/  IADD3 R8, PT, PT, R8, R0, -R9 ;  /* 0x0000000008087210 */ /* 0x008fd60007ffe809 */
[----:B------:R-:W-:-:S05]  /*0320*/  @!P1 VIADD R8, R9, 0xffffffff ;  /* 0xffffffff09089836 */ /* 0x000fca0000000000 */
[----:B------:R-:W-:-:S05]  /*0330*/  IADD3 R9, P1, PT, R3, R8, RZ ;  /* 0x0000000803097210 */ /* 0x000fca0007f3e0ff */
[----:B------:R-:W-:Y:S01]  /*0340*/  IMAD.X R14, RZ, RZ, R12, P1 ;  /* 0x000000ffff0e7224 */ /* 0x000fe200008e060c */
[----:B------:R-:W-:-:S04]  /*0350*/  LEA R8, P1, R9, UR12, 0x2 ;  /* 0x0000000c09087c11 */ /* 0x000fc8000f8210ff */
[----:B------:R-:W-:Y:S02]  /*0360*/  LEA.HI.X R9, R9, UR13, R14, 0x2, P1 ;  /* 0x0000000d09097c11 */ /* 0x000fe400088f140e */
[----:B------:R-:W-:Y:S02]  /*0370*/  ISETP.NE.AND P1, PT, R13, RZ, PT ;  /* 0x000000ff0d00720c */ /* 0x000fe40003f25270 */
[----:B------:R-:W-:Y:S01]  /*0380*/  IADD3 R14, P3, PT, R6, 0x80, RZ ;  /* 0x00000080060e7810 */ /* 0x000fe20007f7e0ff */
[----:B----4-:R0:W-:Y:S04]  /*0390*/  STG.E.U8 desc[UR4][R8.64], R15 ;  /* 0x0000000f08007986 */ /* 0x0101e8000c101104 */
[----:B-----5:R0:W-:Y:S01]  /*03a0*/  STG.E.U8 desc[UR4][R8.64+0x1], R17 ;  /* 0x0000011108007986 */ /* 0x0201e2000c101104 */
[----:B-1----:R-:W-:-:S03]  /*03b0*/  IMAD.X R7, RZ, RZ, R7, P3 ;  /* 0x000000ffff077224 */ /* 0x002fc600018e0607 */
[----:B------:R0:W-:Y:S04]  /*03c0*/  STG.E.U8 desc[UR4][R8.64+0x2], R19 ;  /* 0x0000021308007986 */ /* 0x0001e8000c101104 */
[----:B------:R0:W-:Y:S01]  /*03d0*/  STG.E.U8 desc[UR4][R8.64+0x3], R21 ;  /* 0x0000031508007986 */ /* 0x0001e2000c101104 */
[----:B------:R-:W-:Y:S05]  /*03e0*/  @P1 BRA `(.L_x_2) ;  /* 0xfffffffc009c1947 */ /* 0x000fea000383ffff */
.L_x_1:
[----:B------:R-:W-:Y:S05]  /*03f0*/  BSYNC.RECONVERGENT B0 ;  /* 0x0000000000007941 */ /* 0x000fea0003800200 */
.L_x_0:
[----:B------:R-:W-:Y:S05]  /*0400*/  @!P0 EXIT ;  /* 0x000000000000894d */ /* 0x000fea0003800000 */
[----:B------:R-:W1:Y:S01]  /*0410*/  LDCU.64 UR8, c[0x0][0x390] ;  /* 0x00007200ff0877ac */ /* 0x000e620008000a00 */
[----:B------:R-:W2:Y:S01]  /*0420*/  LDC.64 R6, c[0x4][0x18] ;  /* 0x01000600ff067b82 */ /* 0x000ea20000000a00 */
[----:B0-----:R-:W-:Y:S01]  /*0430*/  IADD3 R9, P0, PT, R3, R2, RZ ;  /* 0x0000000203097210 */ /* 0x001fe20007f1e0ff */
[----:B------:R-:W0:Y:S03]  /*0440*/  LDCU.64 UR10, c[0x0][0x380] ;  /* 0x00007000ff0a77ac */ /* 0x000e260008000a00 */
[C---:B------:R-:W-:Y:S01]  /*0450*/  LEA R8, P1, R9.reuse, 0x100, 0x2 ;  /* 0x0000010009087811 */ /* 0x040fe200078210ff */
[----:B------:R-:W-:Y:S01]  /*0460*/  IMAD.X R10, RZ, RZ, R12, P0 ;  /* 0x000000ffff0a7224 */ /* 0x000fe200000e060c */
[----:B------:R-:W3:Y:S04]  /*0470*/  LDCU.64 UR12, c[0x0][0x388] ;  /* 0x00007100ff0c77ac */ /* 0x000ee80008000a00 */
[----:B------:R-:W-:-:S02]  /*0480*/  LEA.HI.X R9, R9, RZ, R10, 0x2, P1 ;  /* 0x000000ff09097211 */ /* 0x000fc400008f140a */
[C---:B-1----:R-:W-:Y:S02]  /*0490*/  IADD3 R4, P0, PT, R8.reuse, UR8, RZ ;  /* 0x0000000808047c10 */ /* 0x042fe4000ff1e0ff */
[----:B0-----:R-:W-:Y:S02]  /*04a0*/  IADD3 R8, P2, PT, R8, UR10, RZ ;  /* 0x0000000a08087c10 */ /* 0x001fe4000ff5e0ff */
[C---:B------:R-:W-:Y:S02]  /*04b0*/  IADD3.X R5, PT, PT, R9.reuse, UR9, RZ, P0, !PT ;  /* 0x0000000909057c10 */ /* 0x040fe400087fe4ff */
[----:B------:R-:W-:-:S09]  /*04c0*/  IADD3.X R9, PT, PT, R9, UR11, RZ, P2, !PT ;  /* 0x0000000b09097c10 */ /* 0x000fd200097fe4ff */
.L_x_3:
[----:B0-----:R-:W4:Y:S04]  /*04d0*/  LDG.E R11, desc[UR4][R4.64+-0x100] ;  /* 0xffff0004040b7981 */ /* 0x001f28000c1e1900 */
[----:B--2---:R-:W2:Y:S04]  /*04e0*/  LDG.E R10, desc[UR4][R6.64] ;  /* 0x00000004060a7981 */ /* 0x004ea8000c1e1900 */
[----:B------:R-:W5:Y:S04]  /*04f0*/  LDG.E.U8 R13, desc[UR4][R8.64+-0x100] ;  /* 0xffff0004080d7981 */ /* 0x000f68000c1e1100 */
[----:B------:R-:W5:Y:S04]  /*0500*/  LDG.E.U8 R15, desc[UR4][R8.64+-0xff] ;  /* 0xffff0104080f7981 */ /* 0x000f68000c1e1100 */
[----:B------:R-:W5:Y:S04]  /*0510*/  LDG.E.U8 R17, desc[UR4][R8.64+-0xfe] ;  /* 0xffff020408117981 */ /* 0x000f68000c1e1100 */
[----:B------:R-:W5:Y:S01]  /*0520*/  LDG.E.U8 R19, desc[UR4][R8.64+-0xfd] ;  /* 0xffff030408137981 */ /* 0x000f62000c1e1100 */
[----:B----4-:R-:W-:-:S02]  /*0530*/  ISETP.GE.AND P0, PT, R11, RZ, PT ;  /* 0x000000ff0b00720c */ /* 0x010fc40003f06270 */
[----:B--2---:R-:W-:-:S11]  /*0540*/  IADD3 R10, PT, PT, R10, R0, -R11 ;  /* 0x000000000a0a7210 */ /* 0x004fd60007ffe80b */
[----:B------:R-:W-:-:S05]  /*0550*/  @!P0 VIADD R10, R11, 0xffffffff ;  /* 0xffffffff0b0a8836 */ /* 0x000fca0000000000 */
[----:B------:R-:W-:-:S05]  /*0560*/  IADD3 R11, P0, PT, R3, R10, RZ ;  /* 0x0000000a030b7210 */ /* 0x000fca0007f1e0ff */
[----:B------:R-:W-:Y:S01]  /*0570*/  IMAD.X R14, RZ, RZ, R12, P0 ;  /* 0x000000ffff0e7224 */ /* 0x000fe200000e060c */
[----:B---3--:R-:W-:-:S04]  /*0580*/  LEA R10, P0, R11, UR12, 0x2 ;  /* 0x0000000c0b0a7c11 */ /* 0x008fc8000f8010ff */
[----:B------:R-:W-:-:S05]  /*0590*/  LEA.HI.X R11, R11, UR13, R14, 0x2, P0 ;  /* 0x0000000d0b0b7c11 */ /* 0x000fca00080f140e */
[----:B-----5:R-:W-:Y:S04]  /*05a0*/  STG.E.U8 desc[UR4][R10.64], R13 ;  /* 0x0000000d0a007986 */ /* 0x020fe8000c101104 */
[----:B------:R-:W-:Y:S04]  /*05b0*/  STG.E.U8 desc[UR4][R10.64+0x1], R15 ;  /* 0x0000010f0a007986 */ /* 0x000fe8000c101104 */
[----:B------:R-:W-:Y:S04]  /*05c0*/  STG.E.U8 desc[UR4][R10.64+0x2], R17 ;  /* 0x000002110a007986 */ /* 0x000fe8000c101104 */
[----:B------:R0:W-:Y:S04]  /*05d0*/  STG.E.U8 desc[UR4][R10.64+0x3], R19 ;  /* 0x000003130a007986 */ /* 0x0001e8000c101104 */
[----:B------:R-:W2:Y:S04]  /*05e0*/  LDG.E R21, desc[UR4][R4.64+-0x80] ;  /* 0xffff800404157981 */ /* 0x000ea8000c1e1900 */
[----:B------:R-:W3:Y:S04]  /*05f0*/  LDG.E R14, desc[UR4][R6.64] ;  /* 0x00000004060e7981 */ /* 0x000ee8000c1e1900 */
[----:B------:R-:W4:Y:S04]  /*0600*/  LDG.E.U8 R23, desc[UR4][R8.64+-0x80] ;  /* 0xffff800408177981 */ /* 0x000f28000c1e1100 */
[----:B------:R-:W5:Y:S04]  /*0610*/  LDG.E.U8 R25, desc[UR4][R8.64+-0x7f] ;  /* 0xffff810408197981 */ /* 0x000f68000c1e1100 */
[----:B------:R-:W5:Y:S04]  /*0620*/  LDG.E.U8 R27, desc[UR4][R8.64+-0x7e] ;  /* 0xffff8204081b7981 */ /* 0x000f68000c1e1100 */
[----:B------:R-:W5:Y:S01]  /*0630*/  LDG.E.U8 R29, desc[UR4][R8.64+-0x7d] ;  /* 0xffff8304081d7981 */ /* 0x000f62000c1e1100 */
[----:B--2---:R-:W-:-:S02]  /*0640*/  ISETP.GE.AND P0, PT, R21, RZ, PT ;  /* 0x000000ff1500720c */ /* 0x004fc40003f06270 */
[----:B---3--:R-:W-:-:S11]  /*0650*/  IADD3 R14, PT, PT, R14, R0, -R21 ;  /* 0x000000000e0e7210 */ /* 0x008fd60007ffe815 */
[----:B------:R-:W-:-:S05]  /*0660*/  @!P0 VIADD R14, R21, 0xffffffff ;  /* 0xffffffff150e8836 */ /* 0x000fca0000000000 */
[----:B------:R-:W-:-:S05]  /*0670*/  IADD3 R14, P0, PT, R3, R14, RZ ;  /* 0x0000000e030e7210 */ /* 0x000fca0007f1e0ff */
[----:B0-----:R-:W-:Y:S01]  /*0680*/  IMAD.X R11, RZ, RZ, R12, P0 ;  /* 0x000000ffff0b7224 */ /* 0x001fe200000e060c */
[----:B------:R-:W-:-:S04]  /*0690*/  LEA R10, P0, R14, UR12, 0x2 ;  /* 0x0000000c0e0a7c11 */ /* 0x000fc8000f8010ff */
[----:B------:R-:W-:-:S05]  /*06a0*/  LEA.HI.X R11, R14, UR13, R11, 0x2, P0 ;  /* 0x0000000d0e0b7c11 */ /* 0x000fca00080f140b */
[----:B----4-:R-:W-:Y:S04]  /*06b0*/  STG.E.U8 desc[UR4][R10.64], R23 ;  /* 0x000000170a007986 */ /* 0x010fe8000c101104 */
[----:B-----5:R-:W-:Y:S04]  /*06c0*/  STG.E.U8 desc[UR4][R10.64+0x1], R25 ;  /* 0x000001190a007986 */ /* 0x020fe8000c101104 */
        /* <DEDUP_REMOVED lines=19> */
[----:B------:R1:W2:Y:S04]  /*0800*/  LDG.E R13, desc[UR4][R4.64+0x80] ;  /* 0x00008004040d7981 */ /* 0x0002a8000c1e1900 */
[----:B------:R-:W3:Y:S04]  /*0810*/  LDG.E R14, desc[UR4][R6.64] ;  /* 0x00000004060e7981 */ /* 0x000ee8000c1e1900 */
[----:B------:R-:W4:Y:S04]  /*0820*/  LDG.E.U8 R23, desc[UR4][R8.64+0x80] ;  /* 0x0000800408177981 */ /* 0x000f28000c1e1100 */
[----:B------:R-:W5:Y:S04]  /*0830*/  LDG.E.U8 R25, desc[UR4][R8.64+0x81] ;  /* 0x0000810408197981 */ /* 0x000f68000c1e1100 */
[----:B------:R-:W5:Y:S04]  /*0840*/  LDG.E.U8 R27, desc[UR4][R8.64+0x82] ;  /* 0x00008204081b7981 */ /* 0x000f68000c1e1100 */
[----:B------:R0:W5:Y:S01]  /*0850*/  LDG.E.U8 R29, desc[UR4][R8.64+0x83] ;  /* 0x00008304081d7981 */ /* 0x000162000c1e1100 */
[----:B------:R-:W-:Y:S01]  /*0860*/  VIADD R2, R2, 0x80 ;  /* 0x0000008002027836 */ /* 0x000fe20000000000 */
[----:B-1----:R-:W-:-:S05]  /*0870*/  IADD3 R4, P1, PT, R4, 0x200, RZ ;  /* 0x0000020004047810 */ /* 0x002fca0007f3e0ff */
[----:B------:R-:W-:Y:S01]  /*0880*/  IMAD.X R5, RZ, RZ, R5, P1 ;  /* 0x000000ffff057224 */ /* 0x000fe200008e0605 */
        /* <DEDUP_REMOVED lines=9> */
[----:B------:R-:W-:-:S03]  /*0920*/  ISETP.GE.AND P0, PT, R2, UR6, PT ;  /* 0x0000000602007c0c */ /* 0x000fc6000bf06270 */
[----:B----4-:R0:W-:Y:S04]  /*0930*/  STG.E.U8 desc[UR4][R10.64], R23 ;  /* 0x000000170a007986 */ /* 0x0101e8000c101104 */
[----:B-----5:R0:W-:Y:S04]  /*0940*/  STG.E.U8 desc[UR4][R10.64+0x1], R25 ;  /* 0x000001190a007986 */ /* 0x0201e8000c101104 */
[----:B------:R0:W-:Y:S04]  /*0950*/  STG.E.U8 desc[UR4][R10.64+0x2], R27 ;  /* 0x0000021b0a007986 */ /* 0x0001e8000c101104 */
[----:B------:R0:W-:Y:S01]  /*0960*/  STG.E.U8 desc[UR4][R10.64+0x3], R29 ;  /* 0x0000031d0a007986 */ /* 0x0001e2000c101104 */
[----:B------:R-:W-:Y:S05]  /*0970*/  @!P0 BRA `(.L_x_3) ;  /* 0xfffffff800d48947 */ /* 0x000fea000383ffff */
[----:B------:R-:W-:Y:S05]  /*0980*/  EXIT ;  /* 0x000000000000794d */ /* 0x000fea0003800000 */
.L_x_4:
[----:B------:R-:W-:-:S00]  /*0990*/  BRA `(.L_x_4) ;  /* 0xfffffffc00fc7947 */ /* 0x000fc0000383ffff */
[----:B------:R-:W-:-:S00]  /*09a0*/  NOP ;  /* 0x0000000000007918 */ /* 0x000fc00000000000 */
        /* <DEDUP_REMOVED lines=13> */
.L_x_209:


//--------------------- .text._Z12propagate_2dPjiiii --------------------------
	.section	.text._Z12propagate_2dPjiiii,"ax",@progbits
	.align	128
        .global         _Z12propagate_2dPjiiii
        .type           _Z12propagate_2dPjiiii,@function
        .size           _Z12propagate_2dPjiiii,(.L_x_210 - _Z12propagate_2dPjiiii)
        .other          _Z12propagate_2dPjiiii,@"STO_CUDA_ENTRY STV_DEFAULT"
_Z12propagate_2dPjiiii:
.text._Z12propagate_2dPjiiii:
[----:B------:R-:W-:Y:S01]  /*0000*/  LDC R1, c[0x0][0x37c] ;  /* 0x0000df00ff017b82 */ /* 0x000fe20000000800 */
[----:B------:R-:W0:Y:S01]  /*0010*/  S2R R11, SR_TID.X ;  /* 0x00000000000b7919 */ /* 0x000e220000002100 */
[----:B------:R-:W1:Y:S06]  /*0020*/  LDCU.64 UR6, c[0x0][0x358] ;  /* 0x00006b00ff0677ac */ /* 0x000e6c0008000a00 */
[----:B------:R-:W2:Y:S01]  /*0030*/  LDC R0, c[0x0][0x38c] ;  /* 0x0000e300ff007b82 */ /* 0x000ea20000000800 */
[----:B------:R-:W3:Y:S01]  /*0040*/  S2R R9, SR_CTAID.X ;  /* 0x0000000000097919 */ /* 0x000ee20000002500 */
[----:B------:R-:W4:Y:S01]  /*0050*/  LDCU UR8, c[0x0][0x388] ;  /* 0x00007100ff0877ac */ /* 0x000f220008000800 */
[----:B------:R-:W5:Y:S05]  /*0060*/  LDCU UR4, c[0x0][0x390] ;  /* 0x00007200ff0477ac */ /* 0x000f6a0008000800 */
[----:B------:R-:W4:Y:S01]  /*0070*/  LDC R4, c[0x0][0x394] ;  /* 0x0000e500ff047b82 */ /* 0x000f220000000800 */
[----:B0-----:R-:W-:-:S13]  /*0080*/  ISETP.NE.AND P2, PT, R11, RZ, PT ;  /* 0x000000ff0b00720c */ /* 0x001fda0003f45270 */
[----:B------:R-:W3:Y:S02]  /*0090*/  @!P2 LDC.64 R2, c[0x4][0x10] ;  /* 0x01000400ff02ab82 */ /* 0x000ee40000000a00 */
[----:B---3--:R-:W-:-:S06]  /*00a0*/  @!P2 IMAD.WIDE.U32 R2, R9, 0x4, R2 ;  /* 0x000000040902a825 */ /* 0x008fcc00078e0002 */
[----:B-1----:R0:W3:Y:S01]  /*00b0*/  @!P2 LDG.E R2, desc[UR6][R2.64] ;  /* 0x000000060202a981 */ /* 0x0020e2000c1e1900 */
[----:B--2---:R-:W-:Y:S01]  /*00c0*/  IABS R5, R0 ;  /* 0x0000000000057213 */ /* 0x004fe20000000000 */
[----:B----4-:R-:W-:Y:S01]  /*00d0*/  IMAD R4, R9, R4, R4 ;  /* 0x0000000409047224 */ /* 0x010fe200078e0204 */
[----:B------:R-:W-:Y:S02]  /*00e0*/  LOP3.LUT R9, RZ, R0, RZ, 0x33, !PT ;  /* 0x00000000ff097212 */ /* 0x000fe400078e33ff */
[----:B------:R-:W1:Y:S01]  /*00f0*/  I2F.RP R8, R5 ;  /* 0x0000000500087306 */ /* 0x000e620000209400 */
[----:B------:R-:W-:-:S07]  /*0100*/  IMAD.IADD R4, R4, 0x1, R11 ;  /* 0x0000000104047824 */ /* 0x000fce00078e020b */
[----:B-1----:R-:W1:Y:S02]  /*0110*/  MUFU.RCP R8, R8 ;  /* 0x0000000800087308 */ /* 0x002e640000001000 */
[----:B-1----:R-:W-:Y:S01]  /*0120*/  VIADD R6, R8, 0xffffffe ;  /* 0x0ffffffe08067836 */ /* 0x002fe20000000000 */
[----:B------:R-:W-:-:S05]  /*0130*/  IABS R8, R4 ;  /* 0x0000000400087213 */ /* 0x000fca0000000000 */
[----:B------:R1:W2:Y:S02]  /*0140*/  F2I.FTZ.U32.TRUNC.NTZ R7, R6 ;  /* 0x0000000600077305 */ /* 0x0002a4000021f000 */
[----:B-1----:R-:W-:Y:S02]  /*0150*/  IMAD.MOV.U32 R6, RZ, RZ, RZ ;  /* 0x000000ffff067224 */ /* 0x002fe400078e00ff */
[----:B--2---:R-:W-:-:S04]  /*0160*/  IMAD.MOV R10, RZ, RZ, -R7 ;  /* 0x000000ffff0a7224 */ /* 0x004fc800078e0a07 */
[----:B0-----:R-:W-:Y:S02]  /*0170*/  IMAD R3, R10, R5, RZ ;  /* 0x000000050a037224 */ /* 0x001fe400078e02ff */
[----:B------:R-:W0:Y:S02]  /*0180*/  @!P2 S2R R10, SR_CgaCtaId ;  /* 0x00000000000aa919 */ /* 0x000e240000008800 */
[----:B------:R-:W-:-:S06]  /*0190*/  IMAD.HI.U32 R7, R7, R3, R6 ;  /* 0x0000000307077227 */ /* 0x000fcc00078e0006 */
[----:B------:R-:W-:-:S05]  /*01a0*/  IMAD.HI.U32 R3, R7, R8, RZ ;  /* 0x0000000807037227 */ /* 0x000fca00078e00ff */
[----:B------:R-:W-:-:S05]  /*01b0*/  IADD3 R3, PT, PT, -R3, RZ, RZ ;  /* 0x000000ff03037210 */ /* 0x000fca0007ffe1ff */
[----:B------:R-:W-:Y:S01]  /*01c0*/  IMAD R6, R5, R3, R8 ;  /* 0x0000000305067224 */ /* 0x000fe200078e0208 */
[----:B------:R-:W-:-:S04]  /*01d0*/  @!P2 MOV R3, 0x400 ;  /* 0x000004000003a802 */ /* 0x000fc80000000f00 */
[----:B------:R-:W-:Y:S02]  /*01e0*/  ISETP.GT.U32.AND P0, PT, R5, R6, PT ;  /* 0x000000060500720c */ /* 0x000fe40003f04070 */
[----:B0-----:R-:W-:-:S11]  /*01f0*/  @!P2 LEA R3, R10, R3, 0x18 ;  /* 0x000000030a03a211 */ /* 0x001fd600078ec0ff */
[----:B------:R-:W-:Y:S01]  /*0200*/  @!P0 IMAD.IADD R6, R6, 0x1, -R5 ;  /* 0x0000000106068824 */ /* 0x000fe200078e0a05 */
[----:B------:R-:W-:-:S04]  /*0210*/  ISETP.GE.AND P0, PT, R4, RZ, PT ;  /* 0x000000ff0400720c */ /* 0x000fc80003f06270 */
[----:B------:R-:W-:-:S13]  /*0220*/  ISETP.GT.U32.AND P1, PT, R5, R6, PT ;  /* 0x000000060500720c */ /* 0x000fda0003f24070 */
[----:B------:R-:W-:Y:S01]  /*0230*/  @!P1 IMAD.IADD R6, R6, 0x1, -R5 ;  /* 0x0000000106069824 */ /* 0x000fe200078e0a05 */
[----:B------:R-:W-:-:S03]  /*0240*/  ISETP.NE.AND P1, PT, R0, RZ, PT ;  /* 0x000000ff0000720c */ /* 0x000fc60003f25270 */
[----:B------:R-:W-:Y:S01]  /*0250*/  @!P0 IMAD.MOV R6, RZ, RZ, -R6 ;  /* 0x000000ffff068224 */ /* 0x000fe200078e0a06 */
[----:B------:R-:W-:-:S04]  /*0260*/  ISETP.GE.AND P0, PT, R4, UR8, PT ;  /* 0x0000000804007c0c */ /* 0x000fc8000bf06270 */
[----:B------:R-:W-:-:S04]  /*0270*/  SEL R8, R9, R6, !P1 ;  /* 0x0000000609087207 */ /* 0x000fc80004800000 */
[----:B-----5:R-:W-:-:S04]  /*0280*/  VIMNMX R6, PT, PT, R8, UR4, PT ;  /* 0x0000000408067c48 */ /* 0x020fc8000bfe0100 */
[----:B------:R-:W-:Y:S01]  /*0290*/  ISETP.LT.OR P0, PT, R6, 0x1, P0 ;  /* 0x000000010600780c */ /* 0x000fe20000701670 */
[----:B---3--:R0:W-:Y:S01]  /*02a0*/  @!P2 STS [R3], R2 ;  /* 0x000000020300a388 */ /* 0x0081e20000000800 */
[----:B------:R-:W-:Y:S11]  /*02b0*/  BAR.SYNC.DEFER_BLOCKING 0x0 ;  /* 0x0000000000007b1d */ /* 0x000ff60000010000 */
[----:B------:R-:W-:Y:S05]  /*02c0*/  @P0 EXIT ;  /* 0x000000000000094d */ /* 0x000fea0003800000 */
[----:B------:R-:W1:Y:S01]  /*02d0*/  S2UR UR5, SR_CgaCtaId ;  /* 0x00000000000579c3 */ /* 0x000e620000008800 */
[----:B------:R-:W-:Y:S01]  /*02e0*/  IMAD.HI.U32 R7, R7, 0x400, RZ ;  /* 0x0000040007077827 */ /* 0x000fe200078e00ff */
[----:B------:R-:W-:-:S04]  /*02f0*/  UMOV UR4, 0x400 ;  /* 0x0000040000047882 */ /* 0x000fc80000000000 */
[----:B------:R-:W-:Y:S02]  /*0300*/  IADD3 R6, PT, PT, -R7, RZ, RZ ;  /* 0x000000ff07067210 */ /* 0x000fe40007ffe1ff */
[----:B0-----:R-:W0:Y:S03]  /*0310*/  LDC.64 R2, c[0x0][0x380] ;  /* 0x0000e000ff027b82 */ /* 0x001e260000000a00 */
[----:B------:R-:W-:-:S05]  /*0320*/  IMAD R6, R5, R6, 0x400 ;  /* 0x0000040005067424 */ /* 0x000fca00078e0206 */
[----:B------:R-:W-:Y:S01]  /*0330*/  ISETP.GT.U32.AND P0, PT, R5, R6, PT ;  /* 0x000000060500720c */ /* 0x000fe20003f04070 */
[----:B-1----:R-:W-:-:S12]  /*0340*/  ULEA UR4, UR5, UR4, 0x18 ;  /* 0x0000000405047291 */ /* 0x002fd8000f8ec0ff */
[----:B------:R-:W-:Y:S01]  /*0350*/  @!P0 IMAD.IADD R6, R6, 0x1, -R5 ;  /* 0x0000000106068824 */ /* 0x000fe200078e0a05 */
[----:B------:R-:W1:Y:S04]  /*0360*/  LDS R10, [UR4] ;  /* 0x00000004ff0a7984 */ /* 0x000e680008000800 */
[----:B------:R-:W-:-:S13]  /*0370*/  ISETP.GT.U32.AND P0, PT, R5, R6, PT ;  /* 0x000000060500720c */ /* 0x000fda0003f04070 */
[----:B------:R-:W-:Y:S02]  /*0380*/  @!P0 IMAD.IADD R6, R6, 0x1, -R5 ;  /* 0x0000000106068824 */ /* 0x000fe400078e0a05 */
[----:B------:R-:W-:-:S03]  /*0390*/  IMAD.MOV.U32 R5, RZ, RZ, R4 ;  /* 0x000000ffff057224 */ /* 0x000fc600078e0004 */
[----:B------:R-:W-:-:S07]  /*03a0*/  SEL R9, R9, R6, !P1 ;  /* 0x0000000609097207 */ /* 0x000fce0004800000 */
.L_x_5:
[----:B0-2---:R-:W-:-:S05]  /*03b0*/  IMAD.WIDE R6, R5, 0x4, R2 ;  /* 0x0000000405067825 */ /* 0x005fca00078e0202 */
[----:B------:R-:W1:Y:S01]  /*03c0*/  LDG.E R11, desc[UR6][R6.64] ;  /* 0x00000006060b7981 */ /* 0x000e62000c1e1900 */
[----:B------:R-:W-:Y:S01]  /*03d0*/  IADD3 R13, PT, PT, R9, R8, RZ ;  /* 0x00000008090d7210 */ /* 0x000fe20007ffe0ff */
[----:B------:R-:W-:-:S03]  /*03e0*/  VIADD R5, R5, 0x400 ;  /* 0x0000040005057836 */ /* 0x000fc60000000000 */
[----:B------:R-:W-:Y:S02]  /*03f0*/  ISETP.GE.AND P0, PT, R13, R0, PT ;  /* 0x000000000d00720c */ /* 0x000fe40003f06270 */
[----:B------:R-:W-:Y:S02]  /*0400*/  IADD3 R15, PT, PT, -R4, R5, RZ ;  /* 0x00000005040f7210 */ /* 0x000fe40007ffe1ff */
[----:B------:R-:W-:Y:S02]  /*0410*/  SEL R8, R0, RZ, P0 ;  /* 0x000000ff00087207 */ /* 0x000fe40000000000 */
[----:B------:R-:W-:-:S03]  /*0420*/  ISETP.GE.AND P0, PT, R5, UR8, PT ;  /* 0x0000000805007c0c */ /* 0x000fc6000bf06270 */
[----:B------:R-:W-:-:S05]  /*0430*/  IMAD.IADD R8, R13, 0x1, -R8 ;  /* 0x000000010d087824 */ /* 0x000fca00078e0a08 */
[----:B------:R-:W-:Y:S01]  /*0440*/  ISETP.LT.AND P1, PT, R15, R8, PT ;  /* 0x000000080f00720c */ /* 0x000fe20003f21270 */
[----:B-1----:R-:W-:-:S05]  /*0450*/  IMAD.IADD R11, R10, 0x1, R11 ;  /* 0x000000010a0b7824 */ /* 0x002fca00078e020b */
[----:B------:R2:W-:Y:S07]  /*0460*/  STG.E desc[UR6][R6.64], R11 ;  /* 0x0000000b06007986 */ /* 0x0005ee000c101906 */
[----:B------:R-:W-:Y:S05]  /*0470*/  @!P0 BRA P1, `(.L_x_5) ;  /* 0xfffffffc00cc8947 */ /* 0x000fea000083ffff */
[----:B------:R-:W-:Y:S05]  /*0480*/  EXIT ;  /* 0x000000000000794d */ /* 0x000fea0003800000 */
.L_x_6:
        /* <DEDUP_REMOVED lines=15> */
.L_x_210:


//--------------------- .text._Z7scan_2dP6clausePjiiii --------------------------
	.section	.text._Z7scan_2dP6clausePjiiii,"ax",@progbits
	.align	128
        .global         _Z7scan_2dP6clausePjiiii
        .type           _Z7scan_2dP6clausePjiiii,@function
        .size           _Z7scan_2dP6clausePjiiii,(.L_x_211 - _Z7scan_2dP6clausePjiiii)
        .other          _Z7scan_2dP6clausePjiiii,@"STO_CUDA_ENTRY STV_DEFAULT"
_Z7scan_2dP6clausePjiiii:
.text._Z7scan_2dP6clausePjiiii:
[----:B------:R-:W-:Y:S01]  /*0000*/  LDC R1, c[0x0][0x37c] ;  /* 0x0000df00ff017b82 */ /* 0x000fe20000000800 */
[----:B------:R-:W0:Y:S01]  /*0010*/  S2R R6, SR_CTAID.X ;  /* 0x0000000000067919 */ /* 0x000e220000002500 */
[----:B------:R-:W0:Y:S06]  /*0020*/  LDCU UR4, c[0x0][0x39c] ;  /* 0x00007380ff0477ac */ /* 0x000e2c0008000800 */
[----:B------:R-:W1:Y:S01]  /*0030*/  LDC R4, c[0x0][0x398] ;  /* 0x0000e600ff047b82 */ /* 0x000e620000000800 */
[----:B------:R-:W0:Y:S01]  /*0040*/  S2R R7, SR_TID.X ;  /* 0x0000000000077919 */ /* 0x000e220000002100 */
[----:B------:R-:W2:Y:S01]  /*0050*/  LDCU.64 UR6, c[0x0][0x358] ;  /* 0x00006b00ff0677ac */ /* 0x000ea20008000a00 */
[----:B0-----:R-:W-:Y:S01]  /*0060*/  IMAD R9, R6, UR4, R7 ;  /* 0x0000000406097c24 */ /* 0x001fe2000f8e0207 */
[----:B------:R-:W0:Y:S04]  /*0070*/  LDCU UR4, c[0x0][0x390] ;  /* 0x00007200ff0477ac */ /* 0x000e280008000800 */
[----:B------:R-:W-:-:S13]  /*0080*/  ISETP.NE.AND P0, PT, R9, RZ, PT ;  /* 0x000000ff0900720c */ /* 0x000fda0003f05270 */
[----:B------:R-:W3:Y:S01]  /*0090*/  @!P0 S2R R3, SR_CgaCtaId ;  /* 0x0000000000038919 */ /* 0x000ee20000008800 */
[----:B------:R-:W-:-:S04]  /*00a0*/  @!P0 MOV R0, 0x400 ;  /* 0x0000040000008802 */ /* 0x000fc80000000f00 */
[----:B---3--:R-:W-:Y:S02]  /*00b0*/  @!P0 LEA R2, R3, R0, 0x18 ;  /* 0x0000000003028211 */ /* 0x008fe400078ec0ff */
[----:B------:R-:W-:-:S03]  /*00c0*/  LOP3.LUT R0, R7, 0x1f, RZ, 0xc0, !PT ;  /* 0x0000001f07007812 */ /* 0x000fc600078ec0ff */
[----:B------:R3:W-:Y:S04]  /*00d0*/  @!P0 STS [R2], RZ ;  /* 0x000000ff02008388 */ /* 0x0007e80000000800 */
[----:B------:R3:W-:Y:S01]  /*00e0*/  @!P0 STS [R2+0x84], RZ ;  /* 0x000084ff02008388 */ /* 0x0007e20000000800 */
[----:B------:R-:W-:Y:S01]  /*00f0*/  BAR.SYNC.DEFER_BLOCKING 0x0 ;  /* 0x0000000000007b1d */ /* 0x000fe20000010000 */
[----:B0-----:R-:W-:-:S04]  /*0100*/  ISETP.GE.AND P0, PT, R9, UR4, PT ;  /* 0x0000000409007c0c */ /* 0x001fc8000bf06270 */
[----:B-1----:R-:W-:-:S13]  /*0110*/  ISETP.LT.OR P0, PT, R4, 0x1, P0 ;  /* 0x000000010400780c */ /* 0x002fda0000701670 */
[----:B--23--:R-:W-:Y:S05]  /*0120*/  @P0 BRA `(.L_x_7) ;  /* 0x0000000800240947 */ /* 0x00cfea0003800000 */
[----:B------:R-:W0:Y:S01]  /*0130*/  LDC R8, c[0x0][0x394] ;  /* 0x0000e500ff087b82 */ /* 0x000e220000000800 */
[----:B------:R-:W-:Y:S01]  /*0140*/  IABS R13, R9 ;  /* 0x00000009000d7213 */ /* 0x000fe20000000000 */
[----:B------:R-:W1:Y:S01]  /*0150*/  S2R R15, SR_CgaCtaId ;  /* 0x00000000000f7919 */ /* 0x000e620000008800 */
[C---:B------:R-:W-:Y:S02]  /*0160*/  ISETP.GE.AND P2, PT, R9.reuse, RZ, PT ;  /* 0x000000ff0900720c */ /* 0x040fe40003f46270 */
[----:B------:R-:W-:Y:S02]  /*0170*/  LOP3.LUT R14, R9, 0x3ff, RZ, 0xc0, !PT ;  /* 0x000003ff090e7812 */ /* 0x000fe400078ec0ff */
[----:B------:R-:W-:Y:S02]  /*0180*/  MOV R12, 0x400 ;  /* 0x00000400000c7802 */ /* 0x000fe40000000f00 */
[----:B0-----:R-:W-:-:S04]  /*0190*/  IABS R10, R8 ;  /* 0x00000008000a7213 */ /* 0x001fc80000000000 */
[----:B------:R-:W0:Y:S01]  /*01a0*/  I2F.RP R4, R10 ;  /* 0x0000000a00047306 */ /* 0x000e220000209400 */
[----:B-1----:R-:W-:-:S07]  /*01b0*/  LEA R15, R15, R12, 0x18 ;  /* 0x0000000c0f0f7211 */ /* 0x002fce00078ec0ff */
[----:B0-----:R-:W0:Y:S02]  /*01c0*/  MUFU.RCP R4, R4 ;  /* 0x0000000400047308 */ /* 0x001e240000001000 */
[----:B0-----:R-:W-:-:S06]  /*01d0*/  VIADD R2, R4, 0xffffffe ;  /* 0x0ffffffe04027836 */ /* 0x001fcc0000000000 */
[----:B------:R0:W1:Y:S02]  /*01e0*/  F2I.FTZ.U32.TRUNC.NTZ R3, R2 ;  /* 0x0000000200037305 */ /* 0x000064000021f000 */
[----:B0-----:R-:W-:Y:S02]  /*01f0*/  IMAD.MOV.U32 R2, RZ, RZ, RZ ;  /* 0x000000ffff027224 */ /* 0x001fe400078e00ff */
[----:B-1----:R-:W-:-:S04]  /*0200*/  IMAD.MOV R5, RZ, RZ, -R3 ;  /* 0x000000ffff057224 */ /* 0x002fc800078e0a03 */
[----:B------:R-:W-:-:S04]  /*0210*/  IMAD R5, R5, R10, RZ ;  /* 0x0000000a05057224 */ /* 0x000fc800078e02ff */
[----:B------:R-:W-:-:S06]  /*0220*/  IMAD.HI.U32 R3, R3, R5, R2 ;  /* 0x0000000503037227 */ /* 0x000fcc00078e0002 */
[----:B------:R-:W-:-:S04]  /*0230*/  IMAD.HI.U32 R5, R3, R13, RZ ;  /* 0x0000000d03057227 */ /* 0x000fc800078e00ff */
[----:B------:R-:W-:-:S04]  /*0240*/  IMAD.HI.U32 R3, R3, 0x400, RZ ;  /* 0x0000040003037827 */ /* 0x000fc800078e00ff */
[----:B------:R-:W-:Y:S02]  /*0250*/  IMAD.MOV R5, RZ, RZ, -R5 ;  /* 0x000000ffff057224 */ /* 0x000fe400078e0a05 */
[----:B------:R-:W-:Y:S02]  /*0260*/  IMAD.MOV R3, RZ, RZ, -R3 ;  /* 0x000000ffff037224 */ /* 0x000fe400078e0a03 */
[C---:B------:R-:W-:Y:S02]  /*0270*/  IMAD R13, R10.reuse, R5, R13 ;  /* 0x000000050a0d7224 */ /* 0x040fe400078e020d */
[C---:B------:R-:W-:Y:S01]  /*0280*/  IMAD R11, R10.reuse, R3, 0x400 ;  /* 0x000004000a0b7424 */ /* 0x040fe200078e0203 */
[----:B------:R-:W0:Y:S02]  /*0290*/  LDC.64 R4, c[0x0][0x390] ;  /* 0x0000e400ff047b82 */ /* 0x000e240000000a00 */
[C---:B------:R-:W-:Y:S02]  /*02a0*/  ISETP.GT.U32.AND P1, PT, R10.reuse, R13, PT ;  /* 0x0000000d0a00720c */ /* 0x040fe40003f24070 */
[----:B------:R-:W-:-:S04]  /*02b0*/  ISETP.GT.U32.AND P0, PT, R10, R11, PT ;  /* 0x0000000b0a00720c */ /* 0x000fc80003f04070 */
[----:B------:R-:W1:Y:S07]  /*02c0*/  LDC.64 R2, c[0x0][0x380] ;  /* 0x0000e000ff027b82 */ /* 0x000e6e0000000a00 */
[--C-:B------:R-:W-:Y:S02]  /*02d0*/  @!P1 IMAD.IADD R13, R13, 0x1, -R10.reuse ;  /* 0x000000010d0d9824 */ /* 0x100fe400078e0a0a */
[----:B------:R-:W-:-:S03]  /*02e0*/  @!P0 IMAD.IADD R11, R11, 0x1, -R10 ;  /* 0x000000010b0b8824 */ /* 0x000fc600078e0a0a */
[C---:B------:R-:W-:Y:S02]  /*02f0*/  ISETP.GT.U32.AND P0, PT, R10.reuse, R13, PT ;  /* 0x0000000d0a00720c */ /* 0x040fe40003f04070 */
[----:B------:R-:W-:-:S11]  /*0300*/  ISETP.GT.U32.AND P1, PT, R10, R11, PT ;  /* 0x0000000b0a00720c */ /* 0x000fd60003f24070 */
[--C-:B------:R-:W-:Y:S01]  /*0310*/  @!P0 IMAD.IADD R13, R13, 0x1, -R10.reuse ;  /* 0x000000010d0d8824 */ /* 0x100fe200078e0a0a */
[----:B------:R-:W-:Y:S01]  /*0320*/  ISETP.NE.AND P0, PT, R14, 0x3ff, PT ;  /* 0x000003ff0e00780c */ /* 0x000fe20003f05270 */
[----:B------:R-:W-:Y:S01]  /*0330*/  @!P1 IMAD.IADD R11, R11, 0x1, -R10 ;  /* 0x000000010b0b9824 */ /* 0x000fe200078e0a0a */
[----:B------:R-:W-:Y:S01]  /*0340*/  SHF.R.U32.HI R10, RZ, 0x3, R7 ;  /* 0x00000003ff0a7819 */ /* 0x000fe20000011607 */
[----:B------:R-:W-:Y:S01]  /*0350*/  @!P2 IMAD.MOV R13, RZ, RZ, -R13 ;  /* 0x000000ffff0da224 */ /* 0x000fe200078e0a0d */
[----:B------:R-:W-:Y:S02]  /*0360*/  ISETP.NE.AND P1, PT, R8, RZ, PT ;  /* 0x000000ff0800720c */ /* 0x000fe40003f25270 */
[----:B------:R-:W-:Y:S02]  /*0370*/  LOP3.LUT R14, RZ, R8, RZ, 0x33, !PT ;  /* 0x00000008ff0e7212 */ /* 0x000fe400078e33ff */
[----:B-1----:R-:W-:Y:S02]  /*0380*/  IADD3 R2, P2, PT, R2, 0x3, RZ ;  /* 0x0000000302027810 */ /* 0x002fe40007f5e0ff */
[----:B------:R-:W-:Y:S01]  /*0390*/  LOP3.LUT R12, R10, 0x7c, RZ, 0xc0, !PT ;  /* 0x0000007c0a0c7812 */ /* 0x000fe200078ec0ff */
[----:B------:R-:W-:Y:S01]  /*03a0*/  IMAD.MOV.U32 R10, RZ, RZ, RZ ;  /* 0x000000ffff0a7224 */ /* 0x000fe200078e00ff */
[C---:B------:R-:W-:Y:S01]  /*03b0*/  SEL R8, R14.reuse, R11, !P1 ;  /* 0x0000000b0e087207 */ /* 0x040fe20004800000 */
[----:B------:R-:W-:Y:S01]  /*03c0*/  IMAD.X R3, RZ, RZ, R3, P2 ;  /* 0x000000ffff037224 */ /* 0x000fe200010e0603 */
[----:B------:R-:W-:Y:S01]  /*03d0*/  SEL R11, R14, R13, !P1 ;  /* 0x0000000d0e0b7207 */ /* 0x000fe20004800000 */
[----:B------:R-:W-:-:S02]  /*03e0*/  IMAD.IADD R12, R15, 0x1, R12 ;  /* 0x000000010f0c7824 */ /* 0x000fc400078e020c */
[----:B0-----:R-:W-:-:S07]  /*03f0*/  IMAD R13, R0, 0x4, R15 ;  /* 0x00000004000d7824 */ /* 0x001fce00078e020f */
.L_x_11:
[----:B-1----:R-:W-:-:S06]  /*0400*/  IMAD.WIDE R16, R9, 0x4, R2 ;  /* 0x0000000409107825 */ /* 0x002fcc00078e0202 */
[----:B--2---:R-:W2:Y:S01]  /*0410*/  LDG.E.U8 R16, desc[UR6][R16.64] ;  /* 0x0000000610107981 */ /* 0x004ea2000c1e1100 */
[----:B------:R-:W-:Y:S01]  /*0420*/  UMOV UR4, 0xffffffff ;  /* 0xffffffff00047882 */ /* 0x000fe20000000000 */
[----:B------:R-:W-:Y:S02]  /*0430*/  VIMNMX R14, PT, PT, R0, R11, PT ;  /* 0x0000000b000e7248 */ /* 0x000fe40003fe0100 */
[----:B--2---:R-:W-:-:S04]  /*0440*/  LOP3.LUT P1, RZ, R16, 0x7, RZ, 0xc0, !PT ;  /* 0x0000000710ff7812 */ /* 0x004fc8000782c0ff */
[----:B------:R-:W-:Y:S01]  /*0450*/  SEL R15, RZ, 0x80000001, P1 ;  /* 0x80000001ff0f7807 */ /* 0x000fe20000800000 */
[----:B0-----:R-:W-:Y:S08]  /*0460*/  BRA.DIV UR4, `(.L_x_8) ;  /* 0x0000000a044c7947 */ /* 0x001ff0000b800000 */
[----:B------:R-:W0:Y:S01]  /*0470*/  SHFL.UP PT, R19, R15, 0x1, RZ ;  /* 0x042000000f137989 */ /* 0x000e2200000e00ff */
[----:B------:R-:W-:Y:S02]  /*0480*/  ISETP.GT.AND P1, PT, R14, RZ, PT ;  /* 0x000000ff0e00720c */ /* 0x000fe40003f24270 */
[----:B0-----:R-:W-:-:S04]  /*0490*/  LOP3.LUT R19, R19, 0x7fffffff, RZ, 0xc0, !PT ;  /* 0x7fffffff13137812 */ /* 0x001fc800078ec0ff */
[----:B------:R-:W-:Y:S02]  /*04a0*/  SEL R16, R19, RZ, P1 ;  /* 0x000000ff13107207 */ /* 0x000fe40000800000 */
[----:B------:R-:W-:-:S03]  /*04b0*/  ISETP.GE.AND P1, PT, R14, 0x2, PT ;  /* 0x000000020e00780c */ /* 0x000fc60003f26270 */
[----:B------:R-:W-:-:S05]  /*04c0*/  IMAD.IADD R20, R15, 0x1, R16 ;  /* 0x000000010f147824 */ /* 0x000fca00078e0210 */
[----:B------:R-:W0:Y:S02]  /*04d0*/  SHFL.UP PT, R19, R20, 0x2, RZ ;  /* 0x0440000014137989 */ /* 0x000e2400000e00ff */
        /* <DEDUP_REMOVED lines=11> */
[----:B------:R-:W-:-:S05]  /*0590*/  SEL R16, R19, RZ, P1 ;  /* 0x000000ff13107207 */ /* 0x000fca0000800000 */
[----:B------:R-:W-:-:S05]  /*05a0*/  IMAD.IADD R20, R15, 0x1, R16 ;  /* 0x000000010f147824 */ /* 0x000fca00078e0210 */
[----:B------:R0:W1:Y:S02]  /*05b0*/  SHFL.UP PT, R19, R20, 0x10, RZ ;  /* 0x0600000014137989 */ /* 0x00006400000e00ff */
.L_x_18:
[----:B------:R-:W-:Y:S01]  /*05c0*/  ISETP.GE.AND P1, PT, R14, 0x10, PT ;  /* 0x000000100e00780c */ /* 0x000fe20003f26270 */
[----:B------:R-:W-:Y:S05]  /*05d0*/  WARPSYNC.ALL ;  /* 0x0000000000007948 */ /* 0x000fea0003800000 */
[----:B-1----:R-:W-:Y:S02]  /*05e0*/  LOP3.LUT R19, R19, 0x7fffffff, RZ, 0xc0, !PT ;  /* 0x7fffffff13137812 */ /* 0x002fe400078ec0ff */
[----:B------:R-:W-:Y:S02]  /*05f0*/  ISETP.NE.AND P2, PT, R0, 0x1f, PT ;  /* 0x0000001f0000780c */ /* 0x000fe40003f45270 */
[----:B------:R-:W-:-:S02]  /*0600*/  SEL R15, R19, RZ, P1 ;  /* 0x000000ff130f7207 */ /* 0x000fc40000800000 */
[----:B------:R-:W-:-:S03]  /*0610*/  ISETP.GT.U32.AND P1, PT, R7, 0x1f, PT ;  /* 0x0000001f0700780c */ /* 0x000fc60003f24070 */
[----:B------:R-:W-:-:S06]  /*0620*/  IMAD.IADD R15, R20, 0x1, R15 ;  /* 0x00000001140f7824 */ /* 0x000fcc00078e020f */
[----:B------:R1:W-:Y:S01]  /*0630*/  @!P2 STS [R12+0x4], R15 ;  /* 0x0000040f0c00a388 */ /* 0x0003e20000000800 */
[----:B------:R-:W-:Y:S06]  /*0640*/  BAR.SYNC.DEFER_BLOCKING 0x0 ;  /* 0x0000000000007b1d */ /* 0x000fec0000010000 */
[----:B------:R-:W-:Y:S05]  /*0650*/  @P1 BRA `(.L_x_9) ;  /* 0x0000000000741947 */ /* 0x000fea0003800000 */
[----:B------:R2:W3:Y:S01]  /*0660*/  LDS R14, [R13] ;  /* 0x000000000d0e7984 */ /* 0x0004e20000000800 */
[----:B------:R-:W-:Y:S01]  /*0670*/  UMOV UR4, 0xffffffff ;  /* 0xffffffff00047882 */ /* 0x000fe20000000000 */
[C---:B------:R-:W-:Y:S02]  /*0680*/  ISETP.GE.U32.AND P1, PT, R0.reuse, 0x10, PT ;  /* 0x000000100000780c */ /* 0x040fe40003f26070 */
[C---:B------:R-:W-:Y:S02]  /*0690*/  ISETP.GE.U32.AND P2, PT, R0.reuse, 0x8, PT ;  /* 0x000000080000780c */ /* 0x040fe40003f46070 */
[C---:B------:R-:W-:Y:S02]  /*06a0*/  ISETP.GE.U32.AND P3, PT, R0.reuse, 0x4, PT ;  /* 0x000000040000780c */ /* 0x040fe40003f66070 */
[C---:B------:R-:W-:Y:S02]  /*06b0*/  ISETP.GE.U32.AND P4, PT, R0.reuse, 0x2, PT ;  /* 0x000000020000780c */ /* 0x040fe40003f86070 */
[----:B------:R-:W-:Y:S01]  /*06c0*/  ISETP.NE.AND P5, PT, R0, RZ, PT ;  /* 0x000000ff0000720c */ /* 0x000fe20003fa5270 */
[----:B--2---:R-:W-:-:S12]  /*06d0*/  BRA.DIV UR4, `(.L_x_10) ;  /* 0x0000000a04607947 */ /* 0x004fd8000b800000 */
[----:B---3--:R-:W2:Y:S02]  /*06e0*/  SHFL.UP PT, R19, R14, 0x1, RZ ;  /* 0x042000000e137989 */ /* 0x008ea400000e00ff */
[----:B--2---:R-:W-:-:S04]  /*06f0*/  LOP3.LUT R19, R19, 0x7fffffff, RZ, 0xc0, !PT ;  /* 0x7fffffff13137812 */ /* 0x004fc800078ec0ff */
[----:B------:R-:W-:-:S05]  /*0700*/  SEL R19, R19, RZ, P5 ;  /* 0x000000ff13137207 */ /* 0x000fca0002800000 */
[----:B0-----:R-:W-:-:S05]  /*0710*/  IMAD.IADD R20, R14, 0x1, R19 ;  /* 0x000000010e147824 */ /* 0x001fca00078e0213 */
[----:B------:R-:W0:Y:S02]  /*0720*/  SHFL.UP PT, R19, R20, 0x2, RZ ;  /* 0x0440000014137989 */ /* 0x000e2400000e00ff */
[----:B0-----:R-:W-:-:S04]  /*0730*/  LOP3.LUT R19, R19, 0x7fffffff, RZ, 0xc0, !PT ;  /* 0x7fffffff13137812 */ /* 0x001fc800078ec0ff */
[----:B------:R-:W-:-:S05]  /*0740*/  SEL R19, R19, RZ, P4 ;  /* 0x000000ff13137207 */ /* 0x000fca0002000000 */
[----:B------:R-:W-:-:S05]  /*0750*/  IMAD.IADD R21, R20, 0x1, R19 ;  /* 0x0000000114157824 */ /* 0x000fca00078e0213 */
        /* <DEDUP_REMOVED lines=8> */
[----:B------:R0:W2:Y:S02]  /*07e0*/  SHFL.UP PT, R19, R20, 0x10, RZ ;  /* 0x0600000014137989 */ /* 0x0000a400000e00ff */
.L_x_24:
[----:B--2---:R-:W-:-:S04]  /*07f0*/  LOP3.LUT R19, R19, 0x7fffffff, RZ, 0xc0, !PT ;  /* 0x7fffffff13137812 */ /* 0x004fc800078ec0ff */
[----:B------:R-:W-:-:S05]  /*0800*/  SEL R19, R19, RZ, P1 ;  /* 0x000000ff13137207 */ /* 0x000fca0000800000 */
[----:B0-----:R-:W-:-:S05]  /*0810*/  IMAD.IADD R20, R20, 0x1, R19 ;  /* 0x0000000114147824 */ /* 0x001fca00078e0213 */
[----:B------:R2:W-:Y:S02]  /*0820*/  STS [R13], R20 ;  /* 0x000000140d007388 */ /* 0x0005e40000000800 */
.L_x_9:
[C---:B------:R-:W-:Y:S01]  /*0830*/  ISETP.GE.AND P1, PT, R10.reuse, R11, PT ;  /* 0x0000000b0a00720c */ /* 0x040fe20003f26270 */
[----:B------:R-:W-:Y:S05]  /*0840*/  WARPSYNC.ALL ;  /* 0x0000000000007948 */ /* 0x000fea0003800000 */
[----:B------:R-:W-:Y:S01]  /*0850*/  BAR.SYNC.DEFER_BLOCKING 0x0 ;  /* 0x0000000000007b1d */ /* 0x000fe20000010000 */
[----:B------:R-:W-:Y:S01]  /*0860*/  @!P0 MOV R18, 0x400 ;  /* 0x0000040000128802 */ /* 0x000fe20000000f00 */
[----:B------:R-:W-:-:S05]  /*0870*/  VIADD R10, R10, 0x400 ;  /* 0x000004000a0a7836 */ /* 0x000fca0000000000 */
[----:B------:R-:W-:Y:S01]  /*0880*/  @!P1 MOV R14, 0x400 ;  /* 0x00000400000e9802 */ /* 0x000fe20000000f00 */
[----:B------:R-:W3:Y:S01]  /*0890*/  @!P1 S2R R17, SR_CgaCtaId ;  /* 0x0000000000119919 */ /* 0x000ee20000008800 */
[----:B------:R-:W4:Y:S02]  /*08a0*/  @!P0 S2R R21, SR_CgaCtaId ;  /* 0x0000000000158919 */ /* 0x000f240000008800 */
[----:B---3--:R-:W-:Y:S02]  /*08b0*/  @!P1 LEA R14, R17, R14, 0x18 ;  /* 0x0000000e110e9211 */ /* 0x008fe400078ec0ff */
[----:B------:R-:W3:Y:S01]  /*08c0*/  @!P1 LDC.64 R16, c[0x0][0x388] ;  /* 0x0000e200ff109b82 */ /* 0x000ee20000000a00 */
[----:B----4-:R-:W-:-:S03]  /*08d0*/  @!P0 LEA R18, R21, R18, 0x18 ;  /* 0x0000001215128211 */ /* 0x010fc600078ec0ff */
[----:B------:R-:W4:Y:S01]  /*08e0*/  @!P1 LDS R14, [R14+0x84] ;  /* 0x000084000e0e9984 */ /* 0x000f220000000800 */
[----:B---3--:R-:W-:-:S04]  /*08f0*/  @!P1 IMAD.WIDE R16, R9, 0x4, R16 ;  /* 0x0000000409109825 */ /* 0x008fc800078e0210 */
[----:B------:R-:W-:-:S05]  /*0900*/  VIADD R9, R9, 0x400 ;  /* 0x0000040009097836 */ /* 0x000fca0000000000 */
[----:B------:R-:W-:Y:S01]  /*0910*/  ISETP.GE.AND P2, PT, R9, R4, PT ;  /* 0x000000040900720c */ /* 0x000fe20003f46270 */
[C---:B----4-:R-:W-:Y:S01]  /*0920*/  @!P1 IMAD.IADD R19, R15.reuse, 0x1, R14 ;  /* 0x000000010f139824 */ /* 0x050fe200078e020e */
[----:B-1----:R-:W-:Y:S01]  /*0930*/  @!P0 LOP3.LUT R15, R15, 0x7fffffff, RZ, 0xc0, !PT ;  /* 0x7fffffff0f0f8812 */ /* 0x002fe200078ec0ff */
[----:B------:R-:W-:-:S03]  /*0940*/  IMAD.IADD R14, R8, 0x1, R11 ;  /* 0x00000001080e7824 */ /* 0x000fc600078e020b */
[----:B------:R1:W-:Y:S01]  /*0950*/  @!P1 STG.E desc[UR6][R16.64], R19 ;  /* 0x0000001310009986 */ /* 0x0003e2000c101906 */
[----:B------:R-:W-:Y:S01]  /*0960*/  BAR.SYNC.DEFER_BLOCKING 0x0 ;  /* 0x0000000000007b1d */ /* 0x000fe20000010000 */
[----:B------:R-:W-:-:S04]  /*0970*/  ISETP.GE.AND P1, PT, R14, R5, PT ;  /* 0x000000050e00720c */ /* 0x000fc80003f26270 */
[----:B------:R-:W-:-:S05]  /*0980*/  SEL R11, R5, RZ, P1 ;  /* 0x000000ff050b7207 */ /* 0x000fca0000800000 */
[----:B------:R-:W-:Y:S01]  /*0990*/  IMAD.IADD R11, R14, 0x1, -R11 ;  /* 0x000000010e0b7824 */ /* 0x000fe200078e0a0b */
[----:B------:R1:W-:Y:S01]  /*09a0*/  @!P0 STS [R18+0x84], R15 ;  /* 0x0000840f12008388 */ /* 0x0003e20000000800 */
[----:B------:R-:W-:Y:S05]  /*09b0*/  @!P2 BRA `(.L_x_11) ;  /* 0xfffffff80090a947 */ /* 0x000fea000383ffff */
.L_x_7:
[----:B------:R-:W-:-:S04]  /*09c0*/  LOP3.LUT R9, R9, 0x3ff, RZ, 0xc0, !PT ;  /* 0x000003ff09097812 */ /* 0x000fc800078ec0ff */
[----:B------:R-:W-:-:S13]  /*09d0*/  ISETP.NE.AND P0, PT, R9, 0x3ff, PT ;  /* 0x000003ff0900780c */ /* 0x000fda0003f05270 */
[----:B------:R-:W-:Y:S05]  /*09e0*/  @P0 EXIT ;  /* 0x000000000000094d */ /* 0x000fea0003800000 */
[----:B------:R-:W3:Y:S01]  /*09f0*/  S2UR UR5, SR_CgaCtaId ;  /* 0x00000000000579c3 */ /* 0x000ee20000008800 */
[----:B------:R-:W-:Y:S01]  /*0a00*/  UMOV UR4, 0x400 ;  /* 0x0000040000047882 */ /* 0x000fe20000000000 */
[----:B------:R-:W4:Y:S06]  /*0a10*/  S2R R9, SR_LANEID ;  /* 0x0000000000097919 */ /* 0x000f2c0000000000 */
[----:B------:R-:W5:Y:S01]  /*0a20*/  LDC.64 R2, c[0x4][0x10] ;  /* 0x01000400ff027b82 */ /* 0x000f620000000a00 */
[----:B---3--:R-:W-:Y:S01]  /*0a30*/  ULEA UR4, UR5, UR4, 0x18 ;  /* 0x0000000405047291 */ /* 0x008fe2000f8ec0ff */
[----:B-----5:R-:W-:-:S08]  /*0a40*/  IMAD.WIDE.U32 R6, R6, 0x4, R2 ;  /* 0x0000000406067825 */ /* 0x020fd000078e0002 */
[----:B------:R-:W3:Y:S04]  /*0a50*/  LDS R5, [UR4+0x84] ;  /* 0x00008404ff057984 */ /* 0x000ee80008000800 */
[----:B---3--:R3:W-:Y:S01]  /*0a60*/  STG.E desc[UR6][R6.64], R5 ;  /* 0x0000000506007986 */ /* 0x0087e2000c101906 */
[----:B------:R-:W-:Y:S06]  /*0a70*/  MEMBAR.SC.GPU ;  /* 0x0000000000007992 */ /* 0x000fec0000002000 */
[----:B------:R-:W-:-:S00]  /*0a80*/  ERRBAR ;  /* 0x00000000000079ab */ /* 0x000fc00000000000 */
[----:B------:R-:W-:Y:S06]  /*0a90*/  CGAERRBAR ;  /* 0x00000000000075ab */ /* 0x000fec0000000000 */
[----:B------:R-:W-:Y:S01]  /*0aa0*/  CCTL.IVALL ;  /* 0x00000000ff00798f */ /* 0x000fe20002000000 */
[----:B------:R-:W-:Y:S01]  /*0ab0*/  VOTEU.ANY UR5, UPT, PT ;  /* 0x0000000000057886 */ /* 0x000fe200038e0100 */
[----:B---3--:R-:W3:Y:S01]  /*0ac0*/  LDC.64 R4, c[0x4][0x8] ;  /* 0x01000200ff047b82 */ /* 0x008ee20000000a00 */
[----:B------:R-:W4:Y:S08]  /*0ad0*/  FLO.U32 R8, UR5 ;  /* 0x0000000500087d00 */ /* 0x000f3000080e0000 */
[----:B------:R-:W3:Y:S01]  /*0ae0*/  POPC R7, UR5 ;  /* 0x0000000500077d09 */ /* 0x000ee20008000000 */
[----:B----4-:R-:W-:-:S13]  /*0af0*/  ISETP.EQ.U32.AND P0, PT, R8, R9, PT ;  /* 0x000000090800720c */ /* 0x010fda0003f02070 */
[----:B---3--:R-:W3:Y:S01]  /*0b00*/  @P0 ATOMG.E.ADD.STRONG.GPU PT, R7, desc[UR6][R4.64], R7 ;  /* 0x80000007040709a8 */ /* 0x008ee200081ef106 */
[----:B------:R-:W4:Y:S01]  /*0b10*/  LDCU UR4, c[0x0][0x370] ;  /* 0x00006e00ff0477ac */ /* 0x000f220008000800 */
[----:B------:R-:W5:Y:S01]  /*0b20*/  S2R R9, SR_LTMASK ;  /* 0x0000000000097919 */ /* 0x000f620000003900 */
[----:B----4-:R-:W-:Y:S01]  /*0b30*/  UIADD3 UR4, UPT, UPT, UR4, -0x1, URZ ;  /* 0xffffffff04047890 */ /* 0x010fe2000fffe0ff */
[----:B-----5:R-:W-:-:S06]  /*0b40*/  LOP3.LUT R9, R9, UR5, RZ, 0xc0, !PT ;  /* 0x0000000509097c12 */ /* 0x020fcc000f8ec0ff */
[----:B------:R-:W4:Y:S01]  /*0b50*/  POPC R9, R9 ;  /* 0x0000000900097309 */ /* 0x000f220000000000 */
[----:B---3--:R-:W4:Y:S02]  /*0b60*/  SHFL.IDX PT, R6, R7, R8, 0x1f ;  /* 0x00001f0807067589 */ /* 0x008f2400000e0000 */
[----:B----4-:R-:W-:-:S05]  /*0b70*/  IMAD.IADD R6, R6, 0x1, R9 ;  /* 0x0000000106067824 */ /* 0x010fca00078e0209 */
[----:B------:R-:W-:-:S13]  /*0b80*/  ISETP.NE.AND P0, PT, R6, UR4, PT ;  /* 0x0000000406007c0c */ /* 0x000fda000bf05270 */
[----:B------:R-:W-:Y:S05]  /*0b90*/  @P0 EXIT ;  /* 0x000000000000094d */ /* 0x000fea0003800000 */
[----:B------:R-:W-:Y:S01]  /*0ba0*/  IMAD.WIDE.U32 R2, R0, 0x4, R2 ;  /* 0x0000000400027825 */ /* 0x000fe200078e0002 */
[----:B------:R3:W-:Y:S04]  /*0bb0*/  STG.E desc[UR6][R4.64], RZ ;  /* 0x000000ff04007986 */ /* 0x0007e8000c101906 */
[----:B------:R3:W5:Y:S01]  /*0bc0*/  LDG.E R6, desc[UR6][R2.64] ;  /* 0x0000000602067981 */ /* 0x000762000c1e1900 */
[----:B------:R-:W-:-:S03]  /*0bd0*/  UMOV UR4, 0xffffffff ;  /* 0xffffffff00047882 */ /* 0x000fc60000000000 */
[----:B------:R-:W-:Y:S05]  /*0be0*/  BRA.DIV UR4, `(.L_x_12) ;  /* 0x0000000604bc7947 */ /* 0x000fea000b800000 */
[----:B-1---5:R-:W1:Y:S01]  /*0bf0*/  SHFL.UP PT, R19, R6, 0x1, RZ ;  /* 0x0420000006137989 */ /* 0x022e6200000e00ff */
[----:B------:R-:W-:Y:S02]  /*0c00*/  ISETP.NE.AND P0, PT, R0, RZ, PT ;  /* 0x000000ff0000720c */ /* 0x000fe40003f05270 */
[----:B-1----:R-:W-:-:S04]  /*0c10*/  LOP3.LUT R19, R19, 0x7fffffff, RZ, 0xc0, !PT ;  /* 0x7fffffff13137812 */ /* 0x002fc800078ec0ff */
[----:B------:R-:W-:Y:S02]  /*0c20*/  SEL R19, R19, RZ, P0 ;  /* 0x000000ff13137207 */ /* 0x000fe40000000000 */
[----:B------:R-:W-:-:S03]  /*0c30*/  ISETP.GE.U32.AND P0, PT, R0, 0x2, PT ;  /* 0x000000020000780c */ /* 0x000fc60003f06070 */
[----:B---3--:R-:W-:-:S05]  /*0c40*/  IMAD.IADD R4, R6, 0x1, R19 ;  /* 0x0000000106047824 */ /* 0x008fca00078e0213 */
[----:B------:R-:W1:Y:S02]  /*0c50*/  SHFL.UP PT, R19, R4, 0x2, RZ ;  /* 0x0440000004137989 */ /* 0x000e6400000e00ff */
[----:B-1----:R-:W-:-:S04]  /*0c60*/  LOP3.LUT R19, R19, 0x7fffffff, RZ, 0xc0, !PT ;  /* 0x7fffffff13137812 */ /* 0x002fc800078ec0ff */
[----:B------:R-:W-:Y:S02]  /*0c70*/  SEL R19, R19, RZ, P0 ;  /* 0x000000ff13137207 */ /* 0x000fe40000000000 */
[----:B------:R-:W-:-:S03]  /*0c80*/  ISETP.GE.U32.AND P0, PT, R0, 0x4, PT ;  /* 0x000000040000780c */ /* 0x000fc60003f06070 */
[----:B------:R-:W-:-:S05]  /*0c90*/  IMAD.IADD R5, R4, 0x1, R19 ;  /* 0x0000000104057824 */ /* 0x000fca00078e0213 */
[----:B------:R-:W1:Y:S02]  /*0ca0*/  SHFL.UP PT, R19, R5, 0x4, RZ ;  /* 0x0480000005137989 */ /* 0x000e6400000e00ff */
[----:B-1----:R-:W-:-:S04]  /*0cb0*/  LOP3.LUT R19, R19, 0x7fffffff, RZ, 0xc0, !PT ;  /* 0x7fffffff13137812 */ /* 0x002fc800078ec0ff */
[----:B------:R-:W-:Y:S02]  /*0cc0*/  SEL R6, R19, RZ, P0 ;  /* 0x000000ff13067207 */ /* 0x000fe40000000000 */
[----:B------:R-:W-:-:S03]  /*0cd0*/  ISETP.GE.U32.AND P0, PT, R0, 0x8, PT ;  /* 0x000000080000780c */ /* 0x000fc60003f06070 */
[----:B------:R-:W-:-:S05]  /*0ce0*/  IMAD.IADD R6, R5, 0x1, R6 ;  /* 0x0000000105067824 */ /* 0x000fca00078e0206 */
[----:B------:R-:W1:Y:S02]  /*0cf0*/  SHFL.UP PT, R19, R6, 0x8, RZ ;  /* 0x0500000006137989 */ /* 0x000e6400000e00ff */
[----:B-1----:R-:W-:-:S04]  /*0d00*/  LOP3.LUT R19, R19, 0x7fffffff, RZ, 0xc0, !PT ;  /* 0x7fffffff13137812 */ /* 0x002fc800078ec0ff */
[----:B------:R-:W-:-:S05]  /*0d10*/  SEL R19, R19, RZ, P0 ;  /* 0x000000ff13137207 */ /* 0x000fca0000000000 */
[----:B------:R-:W-:-:S05]  /*0d20*/  IMAD.IADD R4, R6, 0x1, R19 ;  /* 0x0000000106047824 */ /* 0x000fca00078e0213 */
[----:B------:R1:W3:Y:S02]  /*0d30*/  SHFL.UP PT, R19, R4, 0x10, RZ ;  /* 0x0600000004137989 */ /* 0x0002e400000e00ff */
.L_x_30:
[----:B------:R-:W-:Y:S02]  /*0d40*/  ISETP.GE.U32.AND P0, PT, R0, 0x10, PT ;  /* 0x000000100000780c */ /* 0x000fe40003f06070 */
[----:B---3--:R-:W-:-:S04]  /*0d50*/  LOP3.LUT R19, R19, 0x7fffffff, RZ, 0xc0, !PT ;  /* 0x7fffffff13137812 */ /* 0x008fc800078ec0ff */
[----:B------:R-:W-:-:S05]  /*0d60*/  SEL R19, R19, RZ, P0 ;  /* 0x000000ff13137207 */ /* 0x000fca0000000000 */
[----:B------:R-:W-:-:S05]  /*0d70*/  IMAD.IADD R19, R4, 0x1, R19 ;  /* 0x0000000104137824 */ /* 0x000fca00078e0213 */
[----:B------:R-:W-:Y:S01]  /*0d80*/  STG.E desc[UR6][R2.64], R19 ;  /* 0x0000001302007986 */ /* 0x000fe2000c101906 */
[----:B------:R-:W-:Y:S05]  /*0d90*/  EXIT ;  /* 0x000000000000794d */ /* 0x000fea0003800000 */
.L_x_8:
[----:B------:R-:W-:Y:S01]  /*0da0*/  IMAD.MOV.U32 R23, RZ, RZ, R15 ;  /* 0x000000ffff177224 */ /* 0x000fe200078e000f */
[----:B------:R-:W-:Y:S01]  /*0db0*/  ISETP.GT.AND P1, PT, R14, RZ, PT ;  /* 0x000000ff0e00720c */ /* 0x000fe20003f24270 */
[----:B------:R-:W-:Y:S02]  /*0dc0*/  IMAD.MOV.U32 R18, RZ, RZ, 0x1 ;  /* 0x00000001ff127424 */ /* 0x000fe400078e00ff */
[----:B------:R-:W-:Y:S02]  /*0dd0*/  IMAD.MOV.U32 R17, RZ, RZ, RZ ;  /* 0x000000ffff117224 */ /* 0x000fe400078e00ff */
[----:B------:R-:W-:-:S08]  /*0de0*/  IMAD.MOV.U32 R16, RZ, RZ, -0x1 ;  /* 0xffffffffff107424 */ /* 0x000fd000078e00ff */
[----:B------:R-:W-:Y:S05]  /*0df0*/  WARPSYNC.COLLECTIVE R16, `(.L_x_13) ;  /* 0x0000000010087348 */ /* 0x000fea0003c00000 */
[----:B------:R0:W1:Y:S02]  /*0e00*/  SHFL.UP P6, R19, R23, R18, R17 ;  /* 0x0400001217137389 */ /* 0x00006400000c0011 */
[----:B01----:R-:W-:Y:S05]  /*0e10*/  ENDCOLLECTIVE ;  /* 0x000000000000791b */ /* 0x003fea0003800000 */
.L_x_13:
[----:B------:R-:W-:Y:S01]  /*0e20*/  IMAD.MOV.U32 R18, RZ, RZ, 0x2 ;  /* 0x00000002ff127424 */ /* 0x000fe200078e00ff */
[----:B------:R-:W-:-:S04]  /*0e30*/  LOP3.LUT R19, R19, 0x7fffffff, RZ, 0xc0, !PT ;  /* 0x7fffffff13137812 */ /* 0x000fc800078ec0ff */
[----:B------:R-:W-:Y:S02]  /*0e40*/  SEL R20, R19, RZ, P1 ;  /* 0x000000ff13147207 */ /* 0x000fe40000800000 */
[----:B------:R-:W-:-:S03]  /*0e50*/  ISETP.GE.AND P1, PT, R14, 0x2, PT ;  /* 0x000000020e00780c */ /* 0x000fc60003f26270 */
[----:B------:R-:W-:-:S04]  /*0e60*/  IMAD.IADD R20, R15, 0x1, R20 ;  /* 0x000000010f147824 */ /* 0x000fc800078e0214 */
[----:B------:R-:W-:-:S07]  /*0e70*/  IMAD.MOV.U32 R23, RZ, RZ, R20 ;  /* 0x000000ffff177224 */ /* 0x000fce00078e0014 */
[----:B------:R-:W-:Y:S05]  /*0e80*/  WARPSYNC.COLLECTIVE R16, `(.L_x_14) ;  /* 0x0000000010087348 */ /* 0x000fea0003c00000 */
[----:B------:R0:W1:Y:S02]  /*0e90*/  SHFL.UP P6, R19, R23, R18, R17 ;  /* 0x0400001217137389 */ /* 0x00006400000c0011 */
[----:B01----:R-:W-:Y:S05]  /*0ea0*/  ENDCOLLECTIVE ;  /* 0x000000000000791b */ /* 0x003fea0003800000 */
.L_x_14:
        /* <DEDUP_REMOVED lines=9> */
.L_x_15:
        /* <DEDUP_REMOVED lines=9> */
.L_x_16:
[----:B------:R-:W-:Y:S01]  /*0fd0*/  IMAD.MOV.U32 R18, RZ, RZ, 0x10 ;  /* 0x00000010ff127424 */ /* 0x000fe200078e00ff */
[----:B------:R-:W-:-:S04]  /*0fe0*/  LOP3.LUT R19, R19, 0x7fffffff, RZ, 0xc0, !PT ;  /* 0x7fffffff13137812 */ /* 0x000fc800078ec0ff */
[----:B------:R-:W-:-:S05]  /*0ff0*/  SEL R20, R19, RZ, P1 ;  /* 0x000000ff13147207 */ /* 0x000fca0000800000 */
[----:B------:R-:W-:-:S04]  /*1000*/  IMAD.IADD R20, R15, 0x1, R20 ;  /* 0x000000010f147824 */ /* 0x000fc800078e0214 */
[----:B------:R-:W-:-:S07]  /*1010*/  IMAD.MOV.U32 R23, RZ, RZ, R20 ;  /* 0x000000ffff177224 */ /* 0x000fce00078e0014 */
[----:B------:R-:W-:Y:S05]  /*1020*/  WARPSYNC.COLLECTIVE R16, `(.L_x_17) ;  /* 0x0000000010087348 */ /* 0x000fea0003c00000 */
[----:B------:R0:W1:Y:S02]  /*1030*/  SHFL.UP P6, R19, R23, R18, R17 ;  /* 0x0400001217137389 */ /* 0x00006400000c0011 */
[----:B01----:R-:W-:Y:S05]  /*1040*/  ENDCOLLECTIVE ;  /* 0x000000000000791b */ /* 0x003fea0003800000 */
.L_x_17:
[----:B------:R-:W-:Y:S05]  /*1050*/  BRA `(.L_x_18) ;  /* 0xfffffff400587947 */ /* 0x000fea000383ffff */
.L_x_10:
[----:B---3--:R-:W-:Y:S02]  /*1060*/  IMAD.MOV.U32 R23, RZ, RZ, R14 ;  /* 0x000000ffff177224 */ /* 0x008fe400078e000e */
[----:B------:R-:W-:Y:S02]  /*1070*/  IMAD.MOV.U32 R18, RZ, RZ, 0x1 ;  /* 0x00000001ff127424 */ /* 0x000fe400078e00ff */
[----:B------:R-:W-:Y:S02]  /*1080*/  IMAD.MOV.U32 R17, RZ, RZ, RZ ;  /* 0x000000ffff117224 */ /* 0x000fe400078e00ff */
[----:B------:R-:W-:-:S07]  /*1090*/  IMAD.MOV.U32 R16, RZ, RZ, -0x1 ;  /* 0xffffffffff107424 */ /* 0x000fce00078e00ff */
[----:B01----:R-:W-:Y:S05]  /*10a0*/  WARPSYNC.COLLECTIVE R16, `(.L_x_19) ;  /* 0x0000000010087348 */ /* 0x003fea0003c00000 */
[----:B------:R2:W3:Y:S02]  /*10b0*/  SHFL.UP P6, R19, R23, R18, R17 ;  /* 0x0400001217137389 */ /* 0x0004e400000c0011 */
[----:B0123--:R-:W-:Y:S05]  /*10c0*/  ENDCOLLECTIVE ;  /* 0x000000000000791b */ /* 0x00ffea0003800000 */
.L_x_19:
        /* <DEDUP_REMOVED lines=8> */
.L_x_20:
        /* <DEDUP_REMOVED lines=8> */
.L_x_21:
        /* <DEDUP_REMOVED lines=8> */
.L_x_22:
        /* <DEDUP_REMOVED lines=8> */
.L_x_23:
[----:B------:R-:W-:Y:S05]  /*12d0*/  BRA `(.L_x_24) ;  /* 0xfffffff400447947 */ /* 0x000fea000383ffff */
.L_x_12:
[----:B-----5:R-:W-:Y:S01]  /*12e0*/  IMAD.MOV.U32 R23, RZ, RZ, R6 ;  /* 0x000000ffff177224 */ /* 0x020fe200078e0006 */
[----:B------:R-:W-:Y:S01]  /*12f0*/  ISETP.NE.AND P0, PT, R0, RZ, PT ;  /* 0x000000ff0000720c */ /* 0x000fe20003f05270 */
[----:B-1----:R-:W-:Y:S02]  /*1300*/  IMAD.MOV.U32 R18, RZ, RZ, 0x1 ;  /* 0x00000001ff127424 */ /* 0x002fe400078e00ff */
[----:B------:R-:W-:Y:S02]  /*1310*/  IMAD.MOV.U32 R17, RZ, RZ, RZ ;  /* 0x000000ffff117224 */ /* 0x000fe400078e00ff */
[----:B------:R-:W-:-:S08]  /*1320*/  IMAD.MOV.U32 R16, RZ, RZ, -0x1 ;  /* 0xffffffffff107424 */ /* 0x000fd000078e00ff */
[----:B0-23--:R-:W-:Y:S05]  /*1330*/  WARPSYNC.COLLECTIVE R16, `(.L_x_25) ;  /* 0x0000000010087348 */ /* 0x00dfea0003c00000 */
[----:B------:R1:W4:Y:S02]  /*1340*/  SHFL.UP P6, R19, R23, R18, R17 ;  /* 0x0400001217137389 */ /* 0x00032400000c0011 */
[----:B01234-:R-:W-:Y:S05]  /*1350*/  ENDCOLLECTIVE ;  /* 0x000000000000791b */ /* 0x01ffea0003800000 */
.L_x_25:
[----:B------:R-:W-:Y:S01]  /*1360*/  IMAD.MOV.U32 R18, RZ, RZ, 0x2 ;  /* 0x00000002ff127424 */ /* 0x000fe200078e00ff */
[----:B------:R-:W-:-:S04]  /*1370*/  LOP3.LUT R19, R19, 0x7fffffff, RZ, 0xc0, !PT ;  /* 0x7fffffff13137812 */ /* 0x000fc800078ec0ff */
[----:B------:R-:W-:Y:S02]  /*1380*/  SEL R19, R19, RZ, P0 ;  /* 0x000000ff13137207 */ /* 0x000fe40000000000 */
[----:B------:R-:W-:-:S03]  /*1390*/  ISETP.GE.U32.AND P0, PT, R0, 0x2, PT ;  /* 0x000000020000780c */ /* 0x000fc60003f06070 */
[----:B------:R-:W-:-:S04]  /*13a0*/  IMAD.IADD R4, R6, 0x1, R19 ;  /* 0x0000000106047824 */ /* 0x000fc800078e0213 */
[----:B------:R-:W-:-:S07]  /*13b0*/  IMAD.MOV.U32 R23, RZ, RZ, R4 ;  /* 0x000000ffff177224 */ /* 0x000fce00078e0004 */
[----:B------:R-:W-:Y:S05]  /*13c0*/  WARPSYNC.COLLECTIVE R16, `(.L_x_26) ;  /* 0x0000000010087348 */ /* 0x000fea0003c00000 */
[----:B------:R0:W1:Y:S02]  /*13d0*/  SHFL.UP P6, R19, R23, R18, R17 ;  /* 0x0400001217137389 */ /* 0x00006400000c0011 */
[----:B01----:R-:W-:Y:S05]  /*13e0*/  ENDCOLLECTIVE ;  /* 0x000000000000791b */ /* 0x003fea0003800000 */
.L_x_26:
        /* <DEDUP_REMOVED lines=9> */
.L_x_27:
        /* <DEDUP_REMOVED lines=9> */
.L_x_28:
        /* <DEDUP_REMOVED lines=8> */
.L_x_29:
[----:B------:R-:W-:Y:S05]  /*1590*/  BRA `(.L_x_30) ;  /* 0xfffffff400e87947 */ /* 0x000fea000383ffff */
.L_x_31:
        /* <DEDUP_REMOVED lines=14> */
.L_x_211:


//--------------------- .text._Z10scatter_1dP6clauseS0_Pji --------------------------
	.section	.text._Z10scatter_1dP6clauseS0_Pji,"ax",@progbits
	.align	128
        .global         _Z10scatter_1dP6clauseS0_Pji
        .type           _Z10scatter_1dP6clauseS0_Pji,@function
        .size           _Z10scatter_1dP6clauseS0_Pji,(.L_x_212 - _Z10scatter_1dP6clauseS0_Pji)
        .other          _Z10scatter_1dP6clauseS0_Pji,@"STO_CUDA_ENTRY STV_DEFAULT"
_Z10scatter_1dP6clauseS0_Pji:
.text._Z10scatter_1dP6clauseS0_Pji:
[----:B------:R-:W-:Y:S01]  /*0000*/  LDC R1, c[0x0][0x37c] ;  /* 0x0000df00ff017b82 */ /* 0x000fe20000000800 */
[----:B------:R-:W0:Y:S07]  /*0010*/  S2R R6, SR_TID.X ;  /* 0x0000000000067919 */ /* 0x000e2e0000002100 */
[----:B------:R-:W1:Y:S01]  /*0020*/  S2UR UR4, SR_CTAID.X ;  /* 0x00000000000479c3 */ /* 0x000e620000002500 */
[----:B------:R-:W2:Y:S07]  /*0030*/  LDCU.64 UR6, c[0x0][0x358] ;  /* 0x00006b00ff0677ac */ /* 0x000eae0008000a00 */
[----:B------:R-:W3:Y:S01]  /*0040*/  LDC.64 R2, c[0x0][0x390] ;  /* 0x0000e400ff027b82 */ /* 0x000ee20000000a00 */
[----:B-1----:R-:W-:Y:S01]  /*0050*/  USHF.L.U32 UR4, UR4, 0x5, URZ ;  /* 0x0000000504047899 */ /* 0x002fe200080006ff */
[----:B0-----:R-:W-:-:S05]  /*0060*/  SHF.R.U32.HI R0, RZ, 0x5, R6 ;  /* 0x00000005ff007819 */ /* 0x001fca0000011606 */
[----:B------:R-:W-:-:S05]  /*0070*/  LOP3.LUT R7, R0, UR4, RZ, 0xfc, !PT ;  /* 0x0000000400077c12 */ /* 0x000fca000f8efcff */
[----:B------:R-:W0:Y:S01]  /*0080*/  LDCU UR4, c[0x0][0x398] ;  /* 0x00007300ff0477ac */ /* 0x000e220008000800 */
[----:B---3--:R-:W-:-:S06]  /*0090*/  IMAD.WIDE R2, R7, 0x4, R2 ;  /* 0x0000000407027825 */ /* 0x008fcc00078e0202 */
[----:B--2---:R-:W2:Y:S02]  /*00a0*/  LDG.E R2, desc[UR6][R2.64] ;  /* 0x0000000602027981 */ /* 0x004ea4000c1e1900 */
[----:B--2---:R-:W-:-:S13]  /*00b0*/  ISETP.GT.AND P1, PT, R2, -0x1, PT ;  /* 0xffffffff0200780c */ /* 0x004fda0003f24270 */
[----:B------:R-:W1:Y:S02]  /*00c0*/  @P1 LDC.64 R4, c[0x4][0x18] ;  /* 0x01000600ff041b82 */ /* 0x000e640000000a00 */
[----:B-1----:R1:W5:Y:S01]  /*00d0*/  @P1 LDG.E R4, desc[UR6][R4.64] ;  /* 0x0000000604041981 */ /* 0x002362000c1e1900 */
[----:B------:R-:W-:-:S04]  /*00e0*/  LOP3.LUT R0, R6, 0x1f, RZ, 0xc0, !PT ;  /* 0x0000001f06007812 */ /* 0x000fc800078ec0ff */
[----:B0-----:R-:W-:-:S13]  /*00f0*/  ISETP.GE.AND P0, PT, R0, UR4, PT ;  /* 0x0000000400007c0c */ /* 0x001fda000bf06270 */
[----:B-1----:R-:W-:Y:S05]  /*0100*/  @P0 EXIT ;  /* 0x000000000000094d */ /* 0x002fea0003800000 */
[----:B------:R-:W-:Y:S01]  /*0110*/  LOP3.LUT R3, RZ, R0, RZ, 0x33, !PT ;  /* 0x00000000ff037212 */ /* 0x000fe200078e33ff */
[----:B------:R-:W-:Y:S04]  /*0120*/  BSSY.RECONVERGENT B0, `(.L_x_32) ;  /* 0x0000030000007945 */ /* 0x000fe80003800200 */
[----:B------:R-:W-:Y:S01]  /*0130*/  VIADD R6, R3, UR4 ;  /* 0x0000000403067c36 */ /* 0x000fe20008000000 */
[----:B------:R-:W-:-:S04]  /*0140*/  @!P1 LOP3.LUT R3, R2, 0x7fffffff, RZ, 0xc0, !PT ;  /* 0x7fffffff02039812 */ /* 0x000fc800078ec0ff */
[----:B------:R-:W-:Y:S01]  /*0150*/  LOP3.LUT R8, R6, 0x60, RZ, 0xc0, !PT ;  /* 0x0000006006087812 */ /* 0x000fe200078ec0ff */
[----:B------:R-:W-:Y:S01]  /*0160*/  @!P1 VIADD R5, R3, 0xffffffff ;  /* 0xffffffff03059836 */ /* 0x000fe20000000000 */
[----:B-----5:R-:W-:Y:S01]  /*0170*/  @P1 IADD3 R5, PT, PT, R4, R7, -R2 ;  /* 0x0000000704051210 */ /* 0x020fe20007ffe802 */
[----:B------:R-:W-:Y:S01]  /*0180*/  IMAD R3, R7, UR4, RZ ;  /* 0x0000000407037c24 */ /* 0x000fe2000f8e02ff */
[----:B------:R-:W-:Y:S02]  /*0190*/  ISETP.NE.AND P2, PT, R8, 0x60, PT ;  /* 0x000000600800780c */ /* 0x000fe40003f45270 */
[----:B------:R-:W-:Y:S01]  /*01a0*/  ISETP.GE.U32.AND P0, PT, R6, 0x60, PT ;  /* 0x000000600600780c */ /* 0x000fe20003f06070 */
[----:B------:R-:W-:Y:S01]  /*01b0*/  IMAD R5, R5, UR4, RZ ;  /* 0x0000000405057c24 */ /* 0x000fe2000f8e02ff */
[----:B------:R-:W-:-:S09]  /*01c0*/  SHF.R.S32.HI R2, RZ, 0x1f, R3 ;  /* 0x0000001fff027819 */ /* 0x000fd20000011403 */
[----:B------:R-:W-:Y:S05]  /*01d0*/  @!P2 BRA `(.L_x_33) ;  /* 0x000000000090a947 */ /* 0x000fea0003800000 */
[----:B------:R-:W0:Y:S01]  /*01e0*/  LDCU.128 UR8, c[0x0][0x380] ;  /* 0x00007000ff0877ac */ /* 0x000e220008000c00 */
[----:B------:R-:W-:Y:S02]  /*01f0*/  LEA.HI R4, R6, 0x1, RZ, 0x1b ;  /* 0x0000000106047811 */ /* 0x000fe400078fd8ff */
[-C--:B------:R-:W-:Y:S02]  /*0200*/  IADD3 R19, P3, PT, R5, R0.reuse, RZ ;  /* 0x0000000005137210 */ /* 0x080fe40007f7e0ff */
[----:B------:R-:W-:Y:S01]  /*0210*/  IADD3 R9, P4, PT, R3, R0, RZ ;  /* 0x0000000003097210 */ /* 0x000fe20007f9e0ff */
[C---:B------:R-:W-:Y:S01]  /*0220*/  IMAD.SHL.U32 R7, R4.reuse, 0x20, RZ ;  /* 0x0000002004077824 */ /* 0x040fe200078e00ff */
[----:B------:R-:W-:Y:S01]  /*0230*/  LOP3.LUT R6, R4, 0x3, RZ, 0xc0, !PT ;  /* 0x0000000304067812 */ /* 0x000fe200078ec0ff */
[----:B------:R-:W-:Y:S02]  /*0240*/  IMAD.X R8, RZ, RZ, RZ, P3 ;  /* 0x000000ffff087224 */ /* 0x000fe400018e06ff */
[----:B------:R-:W-:Y:S01]  /*0250*/  IMAD.X R4, RZ, RZ, R2, P4 ;  /* 0x000000ffff047224 */ /* 0x000fe200020e0602 */
[----:B------:R-:W-:-:S02]  /*0260*/  LOP3.LUT R0, R0, 0x60, R7, 0xf8, !PT ;  /* 0x0000006000007812 */ /* 0x000fc400078ef807 */
[----:B0-----:R-:W-:Y:S02]  /*0270*/  LEA R12, P1, R19, UR8, 0x2 ;  /* 0x00000008130c7c11 */ /* 0x001fe4000f8210ff */
[----:B------:R-:W-:Y:S02]  /*0280*/  LEA R10, P2, R9, UR10, 0x2 ;  /* 0x0000000a090a7c11 */ /* 0x000fe4000f8410ff */
[----:B------:R-:W-:Y:S02]  /*0290*/  IADD3 R12, P3, PT, R12, 0x3, RZ ;  /* 0x000000030c0c7810 */ /* 0x000fe40007f7e0ff */
[----:B------:R-:W-:Y:S02]  /*02a0*/  IADD3 R10, P4, PT, R10, 0x3, RZ ;  /* 0x000000030a0a7810 */ /* 0x000fe40007f9e0ff */
[----:B------:R-:W-:Y:S02]  /*02b0*/  LEA.HI.X R19, R19, UR9, R8, 0x2, P1 ;  /* 0x0000000913137c11 */ /* 0x000fe400088f1408 */
[----:B------:R-:W-:Y:S01]  /*02c0*/  LEA.HI.X R9, R9, UR11, R4, 0x2, P2 ;  /* 0x0000000b09097c11 */ /* 0x000fe200090f1404 */
[----:B------:R-:W-:-:S02]  /*02d0*/  IMAD.MOV R4, RZ, RZ, -R6 ;  /* 0x000000ffff047224 */ /* 0x000fc400078e0a06 */
[----:B------:R-:W-:Y:S02]  /*02e0*/  IMAD.X R19, RZ, RZ, R19, P3 ;  /* 0x000000ffff137224 */ /* 0x000fe400018e0613 */
[----:B------:R-:W-:-:S07]  /*02f0*/  IMAD.X R9, RZ, RZ, R9, P4 ;  /* 0x000000ffff097224 */ /* 0x000fce00020e0609 */
.L_x_34:
[----:B------:R-:W-:-:S05]  /*0300*/  IMAD.MOV.U32 R8, RZ, RZ, R10 ;  /* 0x000000ffff087224 */ /* 0x000fca00078e000a */
[----:B0-----:R-:W2:Y:S04]  /*0310*/  LDG.E.U8 R11, desc[UR6][R8.64+-0x3] ;  /* 0xfffffd06080b7981 */ /* 0x001ea8000c1e1100 */
[----:B------:R-:W3:Y:S04]  /*0320*/  LDG.E.U8 R13, desc[UR6][R8.64+-0x2] ;  /* 0xfffffe06080d7981 */ /* 0x000ee8000c1e1100 */
[----:B------:R-:W4:Y:S04]  /*0330*/  LDG.E.U8 R15, desc[UR6][R8.64+-0x1] ;  /* 0xffffff06080f7981 */ /* 0x000f28000c1e1100 */
[----:B------:R0:W5:Y:S01]  /*0340*/  LDG.E.U8 R17, desc[UR6][R8.64] ;  /* 0x0000000608117981 */ /* 0x000162000c1e1100 */
[----:B------:R-:W-:Y:S01]  /*0350*/  IMAD.MOV.U32 R6, RZ, RZ, R12 ;  /* 0x000000ffff067224 */ /* 0x000fe200078e000c */
[----:B------:R-:W-:Y:S01]  /*0360*/  IADD3 R10, P3, PT, R8, 0x80, RZ ;  /* 0x00000080080a7810 */ /* 0x000fe20007f7e0ff */
[----:B------:R-:W-:-:S02]  /*0370*/  IMAD.MOV.U32 R7, RZ, RZ, R19 ;  /* 0x000000ffff077224 */ /* 0x000fc400078e0013 */
[----:B------:R-:W-:Y:S01]  /*0380*/  VIADD R4, R4, 0x1 ;  /* 0x0000000104047836 */ /* 0x000fe20000000000 */
[----:B------:R-:W-:-:S04]  /*0390*/  IADD3 R12, P2, PT, R6, 0x80, RZ ;  /* 0x00000080060c7810 */ /* 0x000fc80007f5e0ff */
[----:B------:R-:W-:Y:S01]  /*03a0*/  ISETP.NE.AND P1, PT, R4, RZ, PT ;  /* 0x000000ff0400720c */ /* 0x000fe20003f25270 */
[----:B------:R-:W-:Y:S02]  /*03b0*/  IMAD.X R19, RZ, RZ, R7, P2 ;  /* 0x000000ffff137224 */ /* 0x000fe400010e0607 */
[----:B0-----:R-:W-:Y:S01]  /*03c0*/  IMAD.X R9, RZ, RZ, R9, P3 ;  /* 0x000000ffff097224 */ /* 0x001fe200018e0609 */
[----:B--2---:R0:W-:Y:S04]  /*03d0*/  STG.E.U8 desc[UR6][R6.64+-0x3], R11 ;  /* 0xfffffd0b06007986 */ /* 0x0041e8000c101106 */
[----:B---3--:R0:W-:Y:S04]  /*03e0*/  STG.E.U8 desc[UR6][R6.64+-0x2], R13 ;  /* 0xfffffe0d06007986 */ /* 0x0081e8000c101106 */
[----:B----4-:R0:W-:Y:S04]  /*03f0*/  STG.E.U8 desc[UR6][R6.64+-0x1], R15 ;  /* 0xffffff0f06007986 */ /* 0x0101e8000c101106 */
[----:B-----5:R0:W-:Y:S01]  /*0400*/  STG.E.U8 desc[UR6][R6.64], R17 ;  /* 0x0000001106007986 */ /* 0x0201e2000c101106 */
[----:B------:R-:W-:Y:S05]  /*0410*/  @P1 BRA `(.L_x_34) ;  /* 0xfffffffc00b81947 */ /* 0x000fea000383ffff */
.L_x_33:
[----:B------:R-:W-:Y:S05]  /*0420*/  BSYNC.RECONVERGENT B0 ;  /* 0x0000000000007941 */ /* 0x000fea0003800200 */
.L_x_32:
[----:B------:R-:W-:Y:S05]  /*0430*/  @!P0 EXIT ;  /* 0x000000000000894d */ /* 0x000fea0003800000 */
[----:B------:R-:W1:Y:S01]  /*0440*/  LDCU.128 UR8, c[0x0][0x380] ;  /* 0x00007000ff0877ac */ /* 0x000e620008000c00 */
[-C--:B------:R-:W-:Y:S02]  /*0450*/  IADD3 R5, P2, PT, R5, R0.reuse, RZ ;  /* 0x0000000005057210 */ /* 0x080fe40007f5e0ff */
[----:B------:R-:W-:-:S03]  /*0460*/  IADD3 R3, P3, PT, R3, R0, RZ ;  /* 0x0000000003037210 */ /* 0x000fc60007f7e0ff */
[----:B------:R-:W-:Y:S02]  /*0470*/  IMAD.X R4, RZ, RZ, RZ, P2 ;  /* 0x000000ffff047224 */ /* 0x000fe400010e06ff */
[----:B------:R-:W-:Y:S01]  /*0480*/  IMAD.X R2, RZ, RZ, R2, P3 ;  /* 0x000000ffff027224 */ /* 0x000fe200018e0602 */
[----:B-1----:R-:W-:Y:S02]  /*0490*/  LEA R8, P1, R5, UR8, 0x2 ;  /* 0x0000000805087c11 */ /* 0x002fe4000f8210ff */
[----:B0-----:R-:W-:Y:S02]  /*04a0*/  LEA R6, P0, R3, UR10, 0x2 ;  /* 0x0000000a03067c11 */ /* 0x001fe4000f8010ff */
[----:B------:R-:W-:Y:S02]  /*04b0*/  IADD3 R8, P2, PT, R8, 0x100, RZ ;  /* 0x0000010008087810 */ /* 0x000fe40007f5e0ff */
[----:B------:R-:W-:Y:S02]  /*04c0*/  IADD3 R6, P3, PT, R6, 0x100, RZ ;  /* 0x0000010006067810 */ /* 0x000fe40007f7e0ff */
[----:B------:R-:W-:-:S02]  /*04d0*/  LEA.HI.X R23, R5, UR9, R4, 0x2, P1 ;  /* 0x0000000905177c11 */ /* 0x000fc400088f1404 */
[----:B------:R-:W-:-:S03]  /*04e0*/  LEA.HI.X R7, R3, UR11, R2, 0x2, P0 ;  /* 0x0000000b03077c11 */ /* 0x000fc600080f1402 */
[----:B------:R-:W-:Y:S02]  /*04f0*/  IMAD.X R23, RZ, RZ, R23, P2 ;  /* 0x000000ffff177224 */ /* 0x000fe400010e0617 */
[----:B------:R-:W-:-:S07]  /*0500*/  IMAD.X R7, RZ, RZ, R7, P3 ;  /* 0x000000ffff077224 */ /* 0x000fce00018e0607 */
.L_x_35:
[----:B------:R-:W-:Y:S02]  /*0510*/  IMAD.MOV.U32 R4, RZ, RZ, R6 ;  /* 0x000000ffff047224 */ /* 0x000fe400078e0006 */
[----:B------:R-:W-:-:S05]  /*0520*/  IMAD.MOV.U32 R5, RZ, RZ, R7 ;  /* 0x000000ffff057224 */ /* 0x000fca00078e0007 */
[----:B------:R-:W2:Y:S04]  /*0530*/  LDG.E.U8 R7, desc[UR6][R4.64+-0x100] ;  /* 0xffff000604077981 */ /* 0x000ea8000c1e1100 */
[----:B-1----:R-:W3:Y:S04]  /*0540*/  LDG.E.U8 R9, desc[UR6][R4.64+-0xff] ;  /* 0xffff010604097981 */ /* 0x002ee8000c1e1100 */
[----:B------:R-:W4:Y:S04]  /*0550*/  LDG.E.U8 R11, desc[UR6][R4.64+-0xfe] ;  /* 0xffff0206040b7981 */ /* 0x000f28000c1e1100 */
[----:B------:R-:W5:Y:S01]  /*0560*/  LDG.E.U8 R13, desc[UR6][R4.64+-0xfd] ;  /* 0xffff0306040d7981 */ /* 0x000f62000c1e1100 */
[----:B------:R-:W-:-:S02]  /*0570*/  IMAD.MOV.U32 R2, RZ, RZ, R8 ;  /* 0x000000ffff027224 */ /* 0x000fc400078e0008 */
[----:B------:R-:W-:-:S05]  /*0580*/  IMAD.MOV.U32 R3, RZ, RZ, R23 ;  /* 0x000000ffff037224 */ /* 0x000fca00078e0017 */
[----:B--2---:R0:W-:Y:S04]  /*0590*/  STG.E.U8 desc[UR6][R2.64+-0x100], R7 ;  /* 0xffff000702007986 */ /* 0x0041e8000c101106 */
[----:B---3--:R1:W-:Y:S04]  /*05a0*/  STG.E.U8 desc[UR6][R2.64+-0xff], R9 ;  /* 0xffff010902007986 */ /* 0x0083e8000c101106 */
[----:B----4-:R2:W-:Y:S04]  /*05b0*/  STG.E.U8 desc[UR6][R2.64+-0xfe], R11 ;  /* 0xffff020b02007986 */ /* 0x0105e8000c101106 */
[----:B-----5:R3:W-:Y:S04]  /*05c0*/  STG.E.U8 desc[UR6][R2.64+-0xfd], R13 ;  /* 0xffff030d02007986 */ /* 0x0207e8000c101106 */
[----:B------:R-:W4:Y:S04]  /*05d0*/  LDG.E.U8 R15, desc[UR6][R4.64+-0x80] ;  /* 0xffff8006040f7981 */ /* 0x000f28000c1e1100 */
[----:B------:R-:W5:Y:S04]  /*05e0*/  LDG.E.U8 R17, desc[UR6][R4.64+-0x7f] ;  /* 0xffff810604117981 */ /* 0x000f68000c1e1100 */
[----:B------:R-:W2:Y:S04]  /*05f0*/  LDG.E.U8 R19, desc[UR6][R4.64+-0x7e] ;  /* 0xffff820604137981 */ /* 0x000ea8000c1e1100 */
[----:B------:R-:W3:Y:S04]  /*0600*/  LDG.E.U8 R21, desc[UR6][R4.64+-0x7d] ;  /* 0xffff830604157981 */ /* 0x000ee8000c1e1100 */
[----:B----4-:R4:W-:Y:S04]  /*0610*/  STG.E.U8 desc[UR6][R2.64+-0x80], R15 ;  /* 0xffff800f02007986 */ /* 0x0109e8000c101106 */
[----:B-----5:R5:W-:Y:S04]  /*0620*/  STG.E.U8 desc[UR6][R2.64+-0x7f], R17 ;  /* 0xffff811102007986 */ /* 0x020be8000c101106 */
[----:B--2---:R2:W-:Y:S04]  /*0630*/  STG.E.U8 desc[UR6][R2.64+-0x7e], R19 ;  /* 0xffff821302007986 */ /* 0x0045e8000c101106 */
[----:B---3--:R3:W-:Y:S04]  /*0640*/  STG.E.U8 desc[UR6][R2.64+-0x7d], R21 ;  /* 0xffff831502007986 */ /* 0x0087e8000c101106 */
[----:B0-----:R-:W4:Y:S04]  /*0650*/  LDG.E.U8 R7, desc[UR6][R4.64] ;  /* 0x0000000604077981 */ /* 0x001f28000c1e1100 */
[----:B-1----:R-:W5:Y:S04]  /*0660*/  LDG.E.U8 R9, desc[UR6][R4.64+0x1] ;  /* 0x0000010604097981 */ /* 0x002f68000c1e1100 */
[----:B------:R-:W2:Y:S04]  /*0670*/  LDG.E.U8 R11, desc[UR6][R4.64+0x2] ;  /* 0x00000206040b7981 */ /* 0x000ea8000c1e1100 */
[----:B------:R-:W3:Y:S04]  /*0680*/  LDG.E.U8 R13, desc[UR6][R4.64+0x3] ;  /* 0x00000306040d7981 */ /* 0x000ee8000c1e1100 */
[----:B----4-:R0:W-:Y:S04]  /*0690*/  STG.E.U8 desc[UR6][R2.64], R7 ;  /* 0x0000000702007986 */ /* 0x0101e8000c101106 */
[----:B-----5:R1:W-:Y:S04]  /*06a0*/  STG.E.U8 desc[UR6][R2.64+0x1], R9 ;  /* 0x0000010902007986 */ /* 0x0203e8000c101106 */
[----:B--2---:R1:W-:Y:S04]  /*06b0*/  STG.E.U8 desc[UR6][R2.64+0x2], R11 ;  /* 0x0000020b02007986 */ /* 0x0043e8000c101106 */
[----:B---3--:R1:W-:Y:S04]  /*06c0*/  STG.E.U8 desc[UR6][R2.64+0x3], R13 ;  /* 0x0000030d02007986 */ /* 0x0083e8000c101106 */
[----:B------:R-:W2:Y:S04]  /*06d0*/  LDG.E.U8 R15, desc[UR6][R4.64+0x80] ;  /* 0x00008006040f7981 */ /* 0x000ea8000c1e1100 */
[----:B------:R-:W3:Y:S04]  /*06e0*/  LDG.E.U8 R17, desc[UR6][R4.64+0x81] ;  /* 0x0000810604117981 */ /* 0x000ee8000c1e1100 */
[----:B------:R-:W4:Y:S04]  /*06f0*/  LDG.E.U8 R19, desc[UR6][R4.64+0x82] ;  /* 0x0000820604137981 */ /* 0x000f28000c1e1100 */
[----:B------:R-:W5:Y:S01]  /*0700*/  LDG.E.U8 R21, desc[UR6][R4.64+0x83] ;  /* 0x0000830604157981 */ /* 0x000f62000c1e1100 */
[----:B------:R-:W-:Y:S01]  /*0710*/  VIADD R0, R0, 0x80 ;  /* 0x0000008000007836 */ /* 0x000fe20000000000 */
[----:B------:R-:W-:-:S02]  /*0720*/  IADD3 R8, P1, PT, R2, 0x200, RZ ;  /* 0x0000020002087810 */ /* 0x000fc40007f3e0ff */
[----:B------:R-:W-:Y:S02]  /*0730*/  IADD3 R6, P2, PT, R4, 0x200, RZ ;  /* 0x0000020004067810 */ /* 0x000fe40007f5e0ff */
[----:B------:R-:W-:Y:S01]  /*0740*/  ISETP.GE.AND P0, PT, R0, UR4, PT ;  /* 0x0000000400007c0c */ /* 0x000fe2000bf06270 */
[----:B------:R-:W-:Y:S02]  /*0750*/  IMAD.X R23, RZ, RZ, R3, P1 ;  /* 0x000000ffff177224 */ /* 0x000fe400008e0603 */
[----:B0-----:R-:W-:Y:S01]  /*0760*/  IMAD.X R7, RZ, RZ, R5, P2 ;  /* 0x000000ffff077224 */ /* 0x001fe200010e0605 */
[----:B--2---:R1:W-:Y:S04]  /*0770*/  STG.E.U8 desc[UR6][R2.64+0x80], R15 ;  /* 0x0000800f02007986 */ /* 0x0043e8000c101106 */
[----:B---3--:R1:W-:Y:S04]  /*0780*/  STG.E.U8 desc[UR6][R2.64+0x81], R17 ;  /* 0x0000811102007986 */ /* 0x0083e8000c101106 */
[----:B----4-:R1:W-:Y:S04]  /*0790*/  STG.E.U8 desc[UR6][R2.64+0x82], R19 ;  /* 0x0000821302007986 */ /* 0x0103e8000c101106 */
[----:B-----5:R1:W-:Y:S01]  /*07a0*/  STG.E.U8 desc[UR6][R2.64+0x83], R21 ;  /* 0x0000831502007986 */ /* 0x0203e2000c101106 */
[----:B------:R-:W-:Y:S05]  /*07b0*/  @!P0 BRA `(.L_x_35) ;  /* 0xfffffffc00548947 */ /* 0x000fea000383ffff */
[----:B------:R-:W-:Y:S05]  /*07c0*/  EXIT ;  /* 0x000000000000794d */ /* 0x000fea0003800000 */
.L_x_36:
        /* <DEDUP_REMOVED lines=11> */
.L_x_212:


//--------------------- .text._Z12propagate_1dPjiii --------------------------
	.section	.text._Z12propagate_1dPjiii,"ax",@progbits
	.align	128
        .global         _Z12propagate_1dPjiii
        .type           _Z12propagate_1dPjiii,@function
        .size           _Z12propagate_1dPjiii,(.L_x_213 - _Z12propagate_1dPjiii)
        .other          _Z12propagate_1dPjiii,@"STO_CUDA_ENTRY STV_DEFAULT"
_Z12propagate_1dPjiii:
.text._Z12propagate_1dPjiii:
[----:B------:R-:W-:Y:S01]  /*0000*/  LDC R1, c[0x0][0x37c] ;  /* 0x0000df00ff017b82 */ /* 0x000fe20000000800 */
[----:B------:R-:W0:Y:S01]  /*0010*/  S2R R11, SR_TID.X ;  /* 0x00000000000b7919 */ /* 0x000e220000002100 */
[----:B------:R-:W1:Y:S06]  /*0020*/  LDCU.64 UR6, c[0x0][0x358] ;  /* 0x00006b00ff0677ac */ /* 0x000e6c0008000a00 */
[----:B------:R-:W2:Y:S01]  /*0030*/  LDC R0, c[0x0][0x390] ;  /* 0x0000e400ff007b82 */ /* 0x000ea20000000800 */
[----:B------:R-:W3:Y:S07]  /*0040*/  S2R R9, SR_CTAID.X ;  /* 0x0000000000097919 */ /* 0x000eee0000002500 */
[----:B------:R-:W4:Y:S01]  /*0050*/  LDC.64 R2, c[0x0][0x388] ;  /* 0x0000e200ff027b82 */ /* 0x000f220000000a00 */
[----:B0-----:R-:W-:-:S13]  /*0060*/  ISETP.NE.AND P1, PT, R11, RZ, PT ;  /* 0x000000ff0b00720c */ /* 0x001fda0003f25270 */
[----:B------:R-:W3:Y:S02]  /*0070*/  @!P1 LDC.64 R4, c[0x4][0x10] ;  /* 0x01000400ff049b82 */ /* 0x000ee40000000a00 */
[----:B---3--:R-:W-:-:S06]  /*0080*/  @!P1 IMAD.WIDE.U32 R4, R9, 0x4, R4 ;  /* 0x0000000409049825 */ /* 0x008fcc00078e0004 */
[----:B-1----:R-:W3:Y:S01]  /*0090*/  @!P1 LDG.E R4, desc[UR6][R4.64] ;  /* 0x0000000604049981 */ /* 0x002ee2000c1e1900 */
[----:B--2---:R-:W-:Y:S01]  /*00a0*/  IMAD R0, R9, R0, R0 ;  /* 0x0000000009007224 */ /* 0x004fe200078e0200 */
[----:B------:R-:W-:Y:S01]  /*00b0*/  BSSY.RECONVERGENT B0, `(.L_x_37) ;  /* 0x0000017000007945 */ /* 0x000fe20003800200 */
[----:B----4-:R-:W-:Y:S01]  /*00c0*/  VIADD R8, R2, 0x3ff ;  /* 0x000003ff02087836 */ /* 0x010fe20000000000 */
[----:B------:R-:W0:Y:S01]  /*00d0*/  @!P1 S2R R7, SR_CgaCtaId ;  /* 0x0000000000079919 */ /* 0x000e220000008800 */
[----:B------:R-:W-:Y:S01]  /*00e0*/  IMAD.IADD R9, R0, 0x1, R11 ;  /* 0x0000000100097824 */ /* 0x000fe200078e020b */
[----:B------:R-:W-:-:S04]  /*00f0*/  @!P1 MOV R0, 0x400 ;  /* 0x0000040000009802 */ /* 0x000fc80000000f00 */
[----:B------:R-:W-:-:S04]  /*0100*/  ISETP.GE.AND P0, PT, R9, R2, PT ;  /* 0x000000020900720c */ /* 0x000fc80003f06270 */
[----:B------:R-:W-:Y:S02]  /*0110*/  ISETP.LT.OR P0, PT, R3, 0x1, P0 ;  /* 0x000000010300780c */ /* 0x000fe40000701670 */
[----:B0-----:R-:W-:-:S05]  /*0120*/  @!P1 LEA R3, R7, R0, 0x18 ;  /* 0x0000000007039211 */ /* 0x001fca00078ec0ff */
[----:B---3--:R0:W-:Y:S01]  /*0130*/  @!P1 STS [R3], R4 ;  /* 0x0000000403009388 */ /* 0x0081e20000000800 */
[----:B------:R-:W-:Y:S06]  /*0140*/  BAR.SYNC.DEFER_BLOCKING 0x0 ;  /* 0x0000000000007b1d */ /* 0x000fec0000010000 */
[----:B------:R-:W-:Y:S05]  /*0150*/  @P0 BRA `(.L_x_38) ;  /* 0x0000000000300947 */ /* 0x000fea0003800000 */
[----:B------:R-:W1:Y:S01]  /*0160*/  S2UR UR5, SR_CgaCtaId ;  /* 0x00000000000579c3 */ /* 0x000e620000008800 */
[----:B------:R-:W-:-:S07]  /*0170*/  UMOV UR4, 0x400 ;  /* 0x0000040000047882 */ /* 0x000fce0000000000 */
[----:B------:R-:W2:Y:S01]  /*0180*/  LDC.64 R6, c[0x0][0x380] ;  /* 0x0000e000ff067b82 */ /* 0x000ea20000000a00 */
[----:B-1----:R-:W-:-:S09]  /*0190*/  ULEA UR4, UR5, UR4, 0x18 ;  /* 0x0000000405047291 */ /* 0x002fd2000f8ec0ff */
[----:B------:R-:W1:Y:S03]  /*01a0*/  LDS R0, [UR4] ;  /* 0x00000004ff007984 */ /* 0x000e660008000800 */
.L_x_39:
[----:B0-23--:R-:W-:-:S05]  /*01b0*/  IMAD.WIDE R4, R9, 0x4, R6 ;  /* 0x0000000409047825 */ /* 0x00dfca00078e0206 */
[----:B------:R-:W1:Y:S01]  /*01c0*/  LDG.E R3, desc[UR6][R4.64] ;  /* 0x0000000604037981 */ /* 0x000e62000c1e1900 */
[----:B------:R-:W-:-:S05]  /*01d0*/  VIADD R9, R9, 0x400 ;  /* 0x0000040009097836 */ /* 0x000fca0000000000 */
[----:B------:R-:W-:Y:S01]  /*01e0*/  ISETP.GE.AND P0, PT, R9, R2, PT ;  /* 0x000000020900720c */ /* 0x000fe20003f06270 */
[----:B-1----:R-:W-:-:S05]  /*01f0*/  IMAD.IADD R11, R0, 0x1, R3 ;  /* 0x00000001000b7824 */ /* 0x002fca00078e0203 */
[----:B------:R3:W-:Y:S07]  /*0200*/  STG.E desc[UR6][R4.64], R11 ;  /* 0x0000000b04007986 */ /* 0x0007ee000c101906 */
[----:B------:R-:W-:Y:S05]  /*0210*/  @!P0 BRA `(.L_x_39) ;  /* 0xfffffffc00e48947 */ /* 0x000fea000383ffff */
.L_x_38:
[----:B------:R-:W-:Y:S05]  /*0220*/  BSYNC.RECONVERGENT B0 ;  /* 0x0000000000007941 */ /* 0x000fea0003800200 */
.L_x_37:
[----:B------:R-:W-:-:S13]  /*0230*/  ISETP.NE.AND P0, PT, R9, R8, PT ;  /* 0x000000080900720c */ /* 0x000fda0003f05270 */
[----:B------:R-:W-:Y:S05]  /*0240*/  @P0 EXIT ;  /* 0x000000000000094d */ /* 0x000fea0003800000 */
[----:B0-----:R-:W0:Y:S02]  /*0250*/  LDC.64 R2, c[0x4][0x18] ;  /* 0x01000600ff027b82 */ /* 0x001e240000000a00 */
[----:B0-----:R-:W-:Y:S01]  /*0260*/  STG.E desc[UR6][R2.64], R11 ;  /* 0x0000000b02007986 */ /* 0x001fe2000c101906 */
[----:B------:R-:W-:Y:S05]  /*0270*/  EXIT ;  /* 0x000000000000794d */ /* 0x000fea0003800000 */
.L_x_40:
        /* <DEDUP_REMOVED lines=16> */
.L_x_213:


//--------------------- .text._Z7scan_1dPjiii     --------------------------
	.section	.text._Z7scan_1dPjiii,"ax",@progbits
	.align	128
        .global         _Z7scan_1dPjiii
        .type           _Z7scan_1dPjiii,@function
        .size           _Z7scan_1dPjiii,(.L_x_214 - _Z7scan_1dPjiii)
        .other          _Z7scan_1dPjiii,@"STO_CUDA_ENTRY STV_DEFAULT"
_Z7scan_1dPjiii:
.text._Z7scan_1dPjiii:
[----:B------:R-:W-:Y:S01]  /*0000*/  LDC R1, c[0x0][0x37c] ;  /* 0x0000df00ff017b82 */ /* 0x000fe20000000800 */
[----:B------:R-:W0:Y:S01]  /*0010*/  S2R R6, SR_CTAID.X ;  /* 0x0000000000067919 */ /* 0x000e220000002500 */
[----:B------:R-:W0:Y:S06]  /*0020*/  LDCU UR4, c[0x0][0x390] ;  /* 0x00007200ff0477ac */ /* 0x000e2c0008000800 */
[----:B------:R-:W1:Y:S01]  /*0030*/  LDC.64 R4, c[0x0][0x388] ;  /* 0x0000e200ff047b82 */ /* 0x000e620000000a00 */
[----:B------:R-:W0:Y:S01]  /*0040*/  S2R R9, SR_TID.X ;  /* 0x0000000000097919 */ /* 0x000e220000002100 */
[----:B------:R-:W2:Y:S01]  /*0050*/  LDCU.64 UR6, c[0x0][0x358] ;  /* 0x00006b00ff0677ac */ /* 0x000ea20008000a00 */
[----:B------:R-:W3:Y:S01]  /*0060*/  LDCU UR8, c[0x0][0x388] ;  /* 0x00007100ff0877ac */ /* 0x000ee20008000800 */
[----:B0-----:R-:W-:-:S05]  /*0070*/  IMAD R7, R6, UR4, R9 ;  /* 0x0000000406077c24 */ /* 0x001fca000f8e0209 */
[----:B------:R-:W-:-:S13]  /*0080*/  ISETP.NE.AND P0, PT, R7, RZ, PT ;  /* 0x000000ff0700720c */ /* 0x000fda0003f05270 */
[----:B------:R-:W0:Y:S01]  /*0090*/  @!P0 S2R R3, SR_CgaCtaId ;  /* 0x0000000000038919 */ /* 0x000e220000008800 */
[----:B------:R-:W-:-:S04]  /*00a0*/  @!P0 MOV R0, 0x400 ;  /* 0x0000040000008802 */ /* 0x000fc80000000f00 */
[----:B0-----:R-:W-:Y:S02]  /*00b0*/  @!P0 LEA R2, R3, R0, 0x18 ;  /* 0x0000000003028211 */ /* 0x001fe400078ec0ff */
[----:B------:R-:W-:-:S03]  /*00c0*/  LOP3.LUT R0, R9, 0x1f, RZ, 0xc0, !PT ;  /* 0x0000001f09007812 */ /* 0x000fc600078ec0ff */
[----:B------:R0:W-:Y:S04]  /*00d0*/  @!P0 STS [R2], RZ ;  /* 0x000000ff02008388 */ /* 0x0001e80000000800 */
[----:B------:R0:W-:Y:S01]  /*00e0*/  @!P0 STS [R2+0x84], RZ ;  /* 0x000084ff02008388 */ /* 0x0001e20000000800 */
[----:B------:R-:W-:Y:S01]  /*00f0*/  BAR.SYNC.DEFER_BLOCKING 0x0 ;  /* 0x0000000000007b1d */ /* 0x000fe20000010000 */
[----:B-1----:R-:W-:-:S04]  /*0100*/  ISETP.GE.AND P0, PT, R7, R4, PT ;  /* 0x000000040700720c */ /* 0x002fc80003f06270 */
[----:B------:R-:W-:-:S13]  /*0110*/  ISETP.LT.OR P0, PT, R5, 0x1, P0 ;  /* 0x000000010500780c */ /* 0x000fda0000701670 */
[----:B0-23--:R-:W-:Y:S05]  /*0120*/  @P0 BRA `(.L_x_41) ;  /* 0x0000000400600947 */ /* 0x00dfea0003800000 */
[----:B------:R-:W0:Y:S01]  /*0130*/  S2R R5, SR_CgaCtaId ;  /* 0x0000000000057919 */ /* 0x000e220000008800 */
[----:B------:R-:W1:Y:S01]  /*0140*/  LDC.64 R2, c[0x0][0x380] ;  /* 0x0000e000ff027b82 */ /* 0x000e620000000a00 */
[----:B------:R-:W-:Y:S01]  /*0150*/  MOV R4, 0x400 ;  /* 0x0000040000047802 */ /* 0x000fe20000000f00 */
[----:B------:R-:W2:Y:S01]  /*0160*/  S2R R11, SR_CgaCtaId ;  /* 0x00000000000b7919 */ /* 0x000ea20000008800 */
[----:B------:R-:W-:Y:S02]  /*0170*/  LOP3.LUT R8, R7, 0x3ff, RZ, 0xc0, !PT ;  /* 0x000003ff07087812 */ /* 0x000fe400078ec0ff */
[----:B------:R-:W-:Y:S02]  /*0180*/  ISETP.GE.U32.AND P1, PT, R0, 0x10, PT ;  /* 0x000000100000780c */ /* 0x000fe40003f26070 */
[----:B------:R-:W-:Y:S02]  /*0190*/  ISETP.NE.AND P0, PT, R8, 0x3ff, PT ;  /* 0x000003ff0800780c */ /* 0x000fe40003f05270 */
[----:B------:R-:W-:-:S02]  /*01a0*/  MOV R8, 0x400 ;  /* 0x0000040000087802 */ /* 0x000fc40000000f00 */
[C---:B------:R-:W-:Y:S02]  /*01b0*/  ISETP.GE.U32.AND P2, PT, R0.reuse, 0x8, PT ;  /* 0x000000080000780c */ /* 0x040fe40003f46070 */
[C---:B------:R-:W-:Y:S02]  /*01c0*/  ISETP.GE.U32.AND P3, PT, R0.reuse, 0x4, PT ;  /* 0x000000040000780c */ /* 0x040fe40003f66070 */
[C---:B------:R-:W-:Y:S02]  /*01d0*/  ISETP.GE.U32.AND P4, PT, R0.reuse, 0x2, PT ;  /* 0x000000020000780c */ /* 0x040fe40003f86070 */
[----:B------:R-:W-:Y:S02]  /*01e0*/  ISETP.NE.AND P5, PT, R0, RZ, PT ;  /* 0x000000ff0000720c */ /* 0x000fe40003fa5270 */
[----:B0-----:R-:W-:Y:S02]  /*01f0*/  LEA R5, R5, R4, 0x18 ;  /* 0x0000000405057211 */ /* 0x001fe400078ec0ff */
[----:B------:R-:W-:-:S02]  /*0200*/  SHF.R.U32.HI R4, RZ, 0x3, R9 ;  /* 0x00000003ff047819 */ /* 0x000fc40000011609 */
[----:B--2---:R-:W-:Y:S01]  /*0210*/  LEA R8, R11, R8, 0x18 ;  /* 0x000000080b087211 */ /* 0x004fe200078ec0ff */
[----:B------:R-:W-:Y:S01]  /*0220*/  IMAD R10, R0, 0x4, R5 ;  /* 0x00000004000a7824 */ /* 0x000fe200078e0205 */
[----:B------:R-:W-:-:S05]  /*0230*/  LOP3.LUT R4, R4, 0x7c, RZ, 0xc0, !PT ;  /* 0x0000007c04047812 */ /* 0x000fca00078ec0ff */
[----:B------:R-:W-:-:S07]  /*0240*/  IMAD.IADD R11, R5, 0x1, R4 ;  /* 0x00000001050b7824 */ /* 0x000fce00078e0204 */
.L_x_45:
[----:B012---:R-:W-:-:S05]  /*0250*/  IMAD.WIDE R4, R7, 0x4, R2 ;  /* 0x0000000407047825 */ /* 0x007fca00078e0202 */
[----:B------:R0:W5:Y:S01]  /*0260*/  LDG.E R12, desc[UR6][R4.64] ;  /* 0x00000006040c7981 */ /* 0x000162000c1e1900 */
[----:B------:R-:W-:-:S03]  /*0270*/  UMOV UR4, 0xffffffff ;  /* 0xffffffff00047882 */ /* 0x000fc60000000000 */
[----:B------:R-:W-:Y:S05]  /*0280*/  BRA.DIV UR4, `(.L_x_42) ;  /* 0x0000000a04007947 */ /* 0x000fea000b800000 */
[----:B-----5:R-:W1:Y:S02]  /*0290*/  SHFL.UP PT, R16, R12, 0x1, RZ ;  /* 0x042000000c107989 */ /* 0x020e6400000e00ff */
[----:B-1----:R-:W-:-:S04]  /*02a0*/  LOP3.LUT R16, R16, 0x7fffffff, RZ, 0xc0, !PT ;  /* 0x7fffffff10107812 */ /* 0x002fc800078ec0ff */
[----:B------:R-:W-:-:S05]  /*02b0*/  SEL R13, R16, RZ, P5 ;  /* 0x000000ff100d7207 */ /* 0x000fca0002800000 */
[----:B------:R-:W-:-:S05]  /*02c0*/  IMAD.IADD R17, R12, 0x1, R13 ;  /* 0x000000010c117824 */ /* 0x000fca00078e020d */
[----:B------:R-:W1:Y:S02]  /*02d0*/  SHFL.UP PT, R16, R17, 0x2, RZ ;  /* 0x0440000011107989 */ /* 0x000e6400000e00ff */
        /* <DEDUP_REMOVED lines=11> */
[----:B------:R1:W2:Y:S02]  /*0390*/  SHFL.UP PT, R16, R17, 0x10, RZ ;  /* 0x0600000011107989 */ /* 0x0002a400000e00ff */
.L_x_52:
[----:B--2---:R-:W-:Y:S01]  /*03a0*/  LOP3.LUT R16, R16, 0x7fffffff, RZ, 0xc0, !PT ;  /* 0x7fffffff10107812 */ /* 0x004fe200078ec0ff */
[----:B------:R-:W-:Y:S05]  /*03b0*/  WARPSYNC.ALL ;  /* 0x0000000000007948 */ /* 0x000fea0003800000 */
[----:B------:R-:W-:Y:S02]  /*03c0*/  ISETP.NE.AND P6, PT, R0, 0x1f, PT ;  /* 0x0000001f0000780c */ /* 0x000fe40003fc5270 */
[----:B------:R-:W-:-:S05]  /*03d0*/  SEL R12, R16, RZ, P1 ;  /* 0x000000ff100c7207 */ /* 0x000fca0000800000 */
[----:B------:R-:W-:-:S06]  /*03e0*/  IMAD.IADD R12, R17, 0x1, R12 ;  /* 0x00000001110c7824 */ /* 0x000fcc00078e020c */
[----:B------:R2:W-:Y:S01]  /*03f0*/  @!P6 STS [R11+0x4], R12 ;  /* 0x0000040c0b00e388 */ /* 0x0005e20000000800 */
[----:B------:R-:W-:Y:S01]  /*0400*/  BAR.SYNC.DEFER_BLOCKING 0x0 ;  /* 0x0000000000007b1d */ /* 0x000fe20000010000 */
[----:B------:R-:W-:-:S13]  /*0410*/  ISETP.GT.U32.AND P6, PT, R9, 0x1f, PT ;  /* 0x0000001f0900780c */ /* 0x000fda0003fc4070 */
[----:B--2---:R-:W-:Y:S05]  /*0420*/  @P6 BRA `(.L_x_43) ;  /* 0x0000000000746947 */ /* 0x004fea0003800000 */
[----:B-1----:R1:W2:Y:S01]  /*0430*/  LDS R17, [R10] ;  /* 0x000000000a117984 */ /* 0x0022a20000000800 */
[----:B------:R-:W-:Y:S01]  /*0440*/  UMOV UR4, 0xffffffff ;  /* 0xffffffff00047882 */ /* 0x000fe20000000000 */
[C---:B------:R-:W-:Y:S02]  /*0450*/  ISETP.GE.U32.AND P1, PT, R0.reuse, 0x10, PT ;  /* 0x000000100000780c */ /* 0x040fe40003f26070 */
[C---:B------:R-:W-:Y:S02]  /*0460*/  ISETP.GE.U32.AND P2, PT, R0.reuse, 0x8, PT ;  /* 0x000000080000780c */ /* 0x040fe40003f46070 */
[C---:B------:R-:W-:Y:S02]  /*0470*/  ISETP.GE.U32.AND P3, PT, R0.reuse, 0x4, PT ;  /* 0x000000040000780c */ /* 0x040fe40003f66070 */
[C---:B------:R-:W-:Y:S02]  /*0480*/  ISETP.GE.U32.AND P4, PT, R0.reuse, 0x2, PT ;  /* 0x000000020000780c */ /* 0x040fe40003f86070 */
[----:B------:R-:W-:Y:S01]  /*0490*/  ISETP.NE.AND P5, PT, R0, RZ, PT ;  /* 0x000000ff0000720c */ /* 0x000fe20003fa5270 */
[----:B-1----:R-:W-:-:S12]  /*04a0*/  BRA.DIV UR4, `(.L_x_44) ;  /* 0x0000000a04187947 */ /* 0x002fd8000b800000 */
[----:B--2---:R-:W1:Y:S02]  /*04b0*/  SHFL.UP PT, R16, R17, 0x1, RZ ;  /* 0x0420000011107989 */ /* 0x004e6400000e00ff */
        /* <DEDUP_REMOVED lines=16> */
.L_x_58:
[----:B--2---:R-:W-:-:S04]  /*05c0*/  LOP3.LUT R16, R16, 0x7fffffff, RZ, 0xc0, !PT ;  /* 0x7fffffff10107812 */ /* 0x004fc800078ec0ff */
[----:B------:R-:W-:-:S05]  /*05d0*/  SEL R13, R16, RZ, P1 ;  /* 0x000000ff100d7207 */ /* 0x000fca0000800000 */
[----:B------:R-:W-:-:S05]  /*05e0*/  IMAD.IADD R13, R18, 0x1, R13 ;  /* 0x00000001120d7824 */ /* 0x000fca00078e020d */
[----:B------:R2:W-:Y:S02]  /*05f0*/  STS [R10], R13 ;  /* 0x0000000d0a007388 */ /* 0x0005e40000000800 */
.L_x_43:
[----:B------:R-:W-:Y:S05]  /*0600*/  WARPSYNC.ALL ;  /* 0x0000000000007948 */ /* 0x000fea0003800000 */
[----:B------:R-:W-:Y:S01]  /*0610*/  BAR.SYNC.DEFER_BLOCKING 0x0 ;  /* 0x0000000000007b1d */ /* 0x000fe20000010000 */
[----:B------:R-:W-:Y:S01]  /*0620*/  @!P0 LOP3.LUT R15, R12, 0x7fffffff, RZ, 0xc0, !PT ;  /* 0x7fffffff0c0f8812 */ /* 0x000fe200078ec0ff */
[----:B------:R-:W-:-:S05]  /*0630*/  VIADD R7, R7, 0x400 ;  /* 0x0000040007077836 */ /* 0x000fca0000000000 */
[----:B------:R-:W-:Y:S01]  /*0640*/  ISETP.GE.AND P6, PT, R7, UR8, PT ;  /* 0x0000000807007c0c */ /* 0x000fe2000bfc6270 */
[----:B--2---:R-:W2:Y:S02]  /*0650*/  LDS R13, [R8+0x84] ;  /* 0x00008400080d7984 */ /* 0x004ea40000000800 */
[----:B--2---:R-:W-:-:S05]  /*0660*/  IMAD.IADD R13, R12, 0x1, R13 ;  /* 0x000000010c0d7824 */ /* 0x004fca00078e020d */
[----:B------:R2:W-:Y:S01]  /*0670*/  STG.E desc[UR6][R4.64], R13 ;  /* 0x0000000d04007986 */ /* 0x0005e2000c101906 */
[----:B------:R-:W-:Y:S06]  /*0680*/  BAR.SYNC.DEFER_BLOCKING 0x0 ;  /* 0x0000000000007b1d */ /* 0x000fec0000010000 */
[----:B------:R2:W-:Y:S01]  /*0690*/  @!P0 STS [R8+0x84], R15 ;  /* 0x0000840f08008388 */ /* 0x0005e20000000800 */
[----:B------:R-:W-:Y:S05]  /*06a0*/  @!P6 BRA `(.L_x_45) ;  /* 0xfffffff800e8e947 */ /* 0x000fea000383ffff */
.L_x_41:
        /* <DEDUP_REMOVED lines=9> */
[----:B0-2---:R-:W0:Y:S04]  /*0740*/  LDS R5, [UR4+0x84] ;  /* 0x00008404ff057984 */ /* 0x005e280008000800 */
[----:B0-----:R0:W-:Y:S01]  /*0750*/  STG.E desc[UR6][R6.64], R5 ;  /* 0x0000000506007986 */ /* 0x0011e2000c101906 */
[----:B------:R-:W-:Y:S06]  /*0760*/  MEMBAR.SC.GPU ;  /* 0x0000000000007992 */ /* 0x000fec0000002000 */
[----:B------:R-:W-:-:S00]  /*0770*/  ERRBAR ;  /* 0x00000000000079ab */ /* 0x000fc00000000000 */
[----:B------:R-:W-:Y:S06]  /*0780*/  CGAERRBAR ;  /* 0x00000000000075ab */ /* 0x000fec0000000000 */
[----:B------:R-:W-:Y:S01]  /*0790*/  CCTL.IVALL ;  /* 0x00000000ff00798f */ /* 0x000fe20002000000 */
[----:B------:R-:W-:Y:S01]  /*07a0*/  VOTEU.ANY UR5, UPT, PT ;  /* 0x0000000000057886 */ /* 0x000fe200038e0100 */
[----:B0-----:R-:W0:Y:S01]  /*07b0*/  LDC.64 R4, c[0x4][0x8] ;  /* 0x01000200ff047b82 */ /* 0x001e220000000a00 */
[----:B------:R-:W4:Y:S08]  /*07c0*/  FLO.U32 R8, UR5 ;  /* 0x0000000500087d00 */ /* 0x000f3000080e0000 */
[----:B------:R-:W0:Y:S01]  /*07d0*/  POPC R7, UR5 ;  /* 0x0000000500077d09 */ /* 0x000e220008000000 */
[----:B----4-:R-:W-:-:S13]  /*07e0*/  ISETP.EQ.U32.AND P0, PT, R8, R9, PT ;  /* 0x000000090800720c */ /* 0x010fda0003f02070 */
[----:B0-----:R-:W2:Y:S01]  /*07f0*/  @P0 ATOMG.E.ADD.STRONG.GPU PT, R7, desc[UR6][R4.64], R7 ;  /* 0x80000007040709a8 */ /* 0x001ea200081ef106 */
[----:B------:R-:W0:Y:S01]  /*0800*/  LDCU UR4, c[0x0][0x370] ;  /* 0x00006e00ff0477ac */ /* 0x000e220008000800 */
[----:B------:R-:W3:Y:S01]  /*0810*/  S2R R9, SR_LTMASK ;  /* 0x0000000000097919 */ /* 0x000ee20000003900 */
[----:B0-----:R-:W-:Y:S01]  /*0820*/  UIADD3 UR4, UPT, UPT, UR4, -0x1, URZ ;  /* 0xffffffff04047890 */ /* 0x001fe2000fffe0ff */
[----:B---3--:R-:W-:-:S06]  /*0830*/  LOP3.LUT R9, R9, UR5, RZ, 0xc0, !PT ;  /* 0x0000000509097c12 */ /* 0x008fcc000f8ec0ff */
[----:B------:R-:W0:Y:S01]  /*0840*/  POPC R9, R9 ;  /* 0x0000000900097309 */ /* 0x000e220000000000 */
[----:B--2---:R-:W0:Y:S02]  /*0850*/  SHFL.IDX PT, R6, R7, R8, 0x1f ;  /* 0x00001f0807067589 */ /* 0x004e2400000e0000 */
[----:B0-----:R-:W-:-:S05]  /*0860*/  IMAD.IADD R6, R6, 0x1, R9 ;  /* 0x0000000106067824 */ /* 0x001fca00078e0209 */
[----:B------:R-:W-:-:S13]  /*0870*/  ISETP.NE.AND P0, PT, R6, UR4, PT ;  /* 0x0000000406007c0c */ /* 0x000fda000bf05270 */
[----:B------:R-:W-:Y:S05]  /*0880*/  @P0 EXIT ;  /* 0x000000000000094d */ /* 0x000fea0003800000 */
[----:B------:R-:W-:Y:S01]  /*0890*/  IMAD.WIDE.U32 R2, R0, 0x4, R2 ;  /* 0x0000000400027825 */ /* 0x000fe200078e0002 */
[----:B------:R0:W-:Y:S04]  /*08a0*/  STG.E desc[UR6][R4.64], RZ ;  /* 0x000000ff04007986 */ /* 0x0001e8000c101906 */
[----:B------:R0:W5:Y:S01]  /*08b0*/  LDG.E R6, desc[UR6][R2.64] ;  /* 0x0000000602067981 */ /* 0x000162000c1e1900 */
[----:B------:R-:W-:-:S03]  /*08c0*/  UMOV UR4, 0xffffffff ;  /* 0xffffffff00047882 */ /* 0x000fc60000000000 */
[----:B------:R-:W-:Y:S05]  /*08d0*/  BRA.DIV UR4, `(.L_x_46) ;  /* 0x0000000604ac7947 */ /* 0x000fea000b800000 */
[----:B-----5:R-:W2:Y:S01]  /*08e0*/  SHFL.UP PT, R16, R6, 0x1, RZ ;  /* 0x0420000006107989 */ /* 0x020ea200000e00ff */
[----:B------:R-:W-:Y:S02]  /*08f0*/  ISETP.NE.AND P0, PT, R0, RZ, PT ;  /* 0x000000ff0000720c */ /* 0x000fe40003f05270 */
[----:B--2---:R-:W-:-:S04]  /*0900*/  LOP3.LUT R16, R16, 0x7fffffff, RZ, 0xc0, !PT ;  /* 0x7fffffff10107812 */ /* 0x004fc800078ec0ff */
[----:B0-----:R-:W-:Y:S02]  /*0910*/  SEL R5, R16, RZ, P0 ;  /* 0x000000ff10057207 */ /* 0x001fe40000000000 */
[----:B------:R-:W-:-:S03]  /*0920*/  ISETP.GE.U32.AND P0, PT, R0, 0x2, PT ;  /* 0x000000020000780c */ /* 0x000fc60003f06070 */
[----:B------:R-:W-:-:S05]  /*0930*/  IMAD.IADD R5, R6, 0x1, R5 ;  /* 0x0000000106057824 */ /* 0x000fca00078e0205 */
[----:B------:R-:W0:Y:S02]  /*0940*/  SHFL.UP PT, R16, R5, 0x2, RZ ;  /* 0x0440000005107989 */ /* 0x000e2400000e00ff */
[----:B0-----:R-:W-:-:S04]  /*0950*/  LOP3.LUT R16, R16, 0x7fffffff, RZ, 0xc0, !PT ;  /* 0x7fffffff10107812 */ /* 0x001fc800078ec0ff */
[----:B------:R-:W-:Y:S02]  /*0960*/  SEL R16, R16, RZ, P0 ;  /* 0x000000ff10107207 */ /* 0x000fe40000000000 */
        /* <DEDUP_REMOVED lines=9> */
[----:B------:R-:W-:-:S05]  /*0a00*/  SEL R16, R16, RZ, P0 ;  /* 0x000000ff10107207 */ /* 0x000fca0000000000 */
[----:B------:R-:W-:-:S05]  /*0a10*/  IMAD.IADD R5, R7, 0x1, R16 ;  /* 0x0000000107057824 */ /* 0x000fca00078e0210 */
[----:B------:R0:W2:Y:S02]  /*0a20*/  SHFL.UP PT, R16, R5, 0x10, RZ ;  /* 0x0600000005107989 */ /* 0x0000a400000e00ff */
.L_x_64:
[----:B------:R-:W-:Y:S02]  /*0a30*/  ISETP.GE.U32.AND P0, PT, R0, 0x10, PT ;  /* 0x000000100000780c */ /* 0x000fe40003f06070 */
[----:B--2---:R-:W-:-:S04]  /*0a40*/  LOP3.LUT R16, R16, 0x7fffffff, RZ, 0xc0, !PT ;  /* 0x7fffffff10107812 */ /* 0x004fc800078ec0ff */
[----:B------:R-:W-:-:S05]  /*0a50*/  SEL R16, R16, RZ, P0 ;  /* 0x000000ff10107207 */ /* 0x000fca0000000000 */
[----:B0-----:R-:W-:-:S05]  /*0a60*/  IMAD.IADD R5, R5, 0x1, R16 ;  /* 0x0000000105057824 */ /* 0x001fca00078e0210 */
[----:B------:R-:W-:Y:S01]  /*0a70*/  STG.E desc[UR6][R2.64], R5 ;  /* 0x0000000502007986 */ /* 0x000fe2000c101906 */
[----:B------:R-:W-:Y:S05]  /*0a80*/  EXIT ;  /* 0x000000000000794d */ /* 0x000fea0003800000 */
.L_x_42:
[----:B-----5:R-:W-:Y:S02]  /*0a90*/  IMAD.MOV.U32 R20, RZ, RZ, R12 ;  /* 0x000000ffff147224 */ /* 0x020fe400078e000c */
[----:B------:R-:W-:Y:S02]  /*0aa0*/  IMAD.MOV.U32 R15, RZ, RZ, 0x1 ;  /* 0x00000001ff0f7424 */ /* 0x000fe400078e00ff */
[----:B------:R-:W-:Y:S02]  /*0ab0*/  IMAD.MOV.U32 R14, RZ, RZ, RZ ;  /* 0x000000ffff0e7224 */ /* 0x000fe400078e00ff */
[----:B------:R-:W-:-:S07]  /*0ac0*/  IMAD.MOV.U32 R13, RZ, RZ, -0x1 ;  /* 0xffffffffff0d7424 */ /* 0x000fce00078e00ff */
[----:B0-----:R-:W-:Y:S05]  /*0ad0*/  WARPSYNC.COLLECTIVE R13, `(.L_x_47) ;  /* 0x000000000d087348 */ /* 0x001fea0003c00000 */
[----:B------:R1:W2:Y:S02]  /*0ae0*/  SHFL.UP P6, R16, R20, R15, R14 ;  /* 0x0400000f14107389 */ /* 0x0002a400000c000e */
[----:B012---:R-:W-:Y:S05]  /*0af0*/  ENDCOLLECTIVE ;  /* 0x000000000000791b */ /* 0x007fea0003800000 */
.L_x_47:
        /* <DEDUP_REMOVED lines=8> */
.L_x_48:
        /* <DEDUP_REMOVED lines=8> */
.L_x_49:
        /* <DEDUP_REMOVED lines=8> */
.L_x_50:
        /* <DEDUP_REMOVED lines=8> */
.L_x_51:
[----:B------:R-:W-:Y:S05]  /*0d00*/  BRA `(.L_x_52) ;  /* 0xfffffff400a47947 */ /* 0x000fea000383ffff */
.L_x_44:
[----:B--2---:R-:W-:Y:S02]  /*0d10*/  IMAD.MOV.U32 R20, RZ, RZ, R17 ;  /* 0x000000ffff147224 */ /* 0x004fe400078e0011 */
[----:B------:R-:W-:Y:S02]  /*0d20*/  IMAD.MOV.U32 R15, RZ, RZ, 0x1 ;  /* 0x00000001ff0f7424 */ /* 0x000fe400078e00ff */
[----:B------:R-:W-:Y:S02]  /*0d30*/  IMAD.MOV.U32 R14, RZ, RZ, RZ ;  /* 0x000000ffff0e7224 */ /* 0x000fe400078e00ff */
[----:B------:R-:W-:-:S07]  /*0d40*/  IMAD.MOV.U32 R13, RZ, RZ, -0x1 ;  /* 0xffffffffff0d7424 */ /* 0x000fce00078e00ff */
[----:B0-----:R-:W-:Y:S05]  /*0d50*/  WARPSYNC.COLLECTIVE R13, `(.L_x_53) ;  /* 0x000000000d087348 */ /* 0x001fea0003c00000 */
[----:B------:R1:W2:Y:S02]  /*0d60*/  SHFL.UP P6, R16, R20, R15, R14 ;  /* 0x0400000f14107389 */ /* 0x0002a400000c000e */
[----:B012---:R-:W-:Y:S05]  /*0d70*/  ENDCOLLECTIVE ;  /* 0x000000000000791b */ /* 0x007fea0003800000 */
.L_x_53:
        /* <DEDUP_REMOVED lines=8> */
.L_x_54:
        /* <DEDUP_REMOVED lines=8> */
.L_x_55:
        /* <DEDUP_REMOVED lines=8> */
.L_x_56:
        /* <DEDUP_REMOVED lines=8> */
.L_x_57:
[----:B------:R-:W-:Y:S05]  /*0f80*/  BRA `(.L_x_58) ;  /* 0xfffffff4008c7947 */ /* 0x000fea000383ffff */
.L_x_46:
[----:B-----5:R-:W-:Y:S01]  /*0f90*/  IMAD.MOV.U32 R20, RZ, RZ, R6 ;  /* 0x000000ffff147224 */ /* 0x020fe200078e0006 */
[----:B------:R-:W-:Y:S01]  /*0fa0*/  ISETP.NE.AND P0, PT, R0, RZ, PT ;  /* 0x000000ff0000720c */ /* 0x000fe20003f05270 */
[----:B------:R-:W-:Y:S02]  /*0fb0*/  IMAD.MOV.U32 R15, RZ, RZ, 0x1 ;  /* 0x00000001ff0f7424 */ /* 0x000fe400078e00ff */
[----:B------:R-:W-:Y:S02]  /*0fc0*/  IMAD.MOV.U32 R14, RZ, RZ, RZ ;  /* 0x000000ffff0e7224 */ /* 0x000fe400078e00ff */
[----:B------:R-:W-:-:S08]  /*0fd0*/  IMAD.MOV.U32 R13, RZ, RZ, -0x1 ;  /* 0xffffffffff0d7424 */ /* 0x000fd000078e00ff */
[----:B01----:R-:W-:Y:S05]  /*0fe0*/  WARPSYNC.COLLECTIVE R13, `(.L_x_59) ;  /* 0x000000000d087348 */ /* 0x003fea0003c00000 */
[----:B------:R2:W3:Y:S02]  /*0ff0*/  SHFL.UP P6, R16, R20, R15, R14 ;  /* 0x0400000f14107389 */ /* 0x0004e400000c000e */
[----:B0123--:R-:W-:Y:S05]  /*1000*/  ENDCOLLECTIVE ;  /* 0x000000000000791b */ /* 0x00ffea0003800000 */
.L_x_59:
        /* <DEDUP_REMOVED lines=9> */
.L_x_60:
        /* <DEDUP_REMOVED lines=9> */
.L_x_61:
        /* <DEDUP_REMOVED lines=9> */
.L_x_62:
        /* <DEDUP_REMOVED lines=8> */
.L_x_63:
[----:B------:R-:W-:Y:S05]  /*1240*/  BRA `(.L_x_64) ;  /* 0xfffffff400f87947 */ /* 0x000fea000383ffff */
.L_x_65:
        /* <DEDUP_REMOVED lines=11> */
.L_x_214:


//--------------------- .text._Z10sat_kernelP6clauseS0_Pjii --------------------------
	.section	.text._Z10sat_kernelP6clauseS0_Pjii,"ax",@progbits
	.align	128
        .global         _Z10sat_kernelP6clauseS0_Pjii
        .type           _Z10sat_kernelP6clauseS0_Pjii,@function
        .size           _Z10sat_kernelP6clauseS0_Pjii,(.L_x_215 - _Z10sat_kernelP6clauseS0_Pjii)
        .other          _Z10sat_kernelP6clauseS0_Pjii,@"STO_CUDA_ENTRY STV_DEFAULT"
_Z10sat_kernelP6clauseS0_Pjii:
.text._Z10sat_kernelP6clauseS0_Pjii:
[----:B------:R-:W0:Y:S01]  /*0000*/  LDC R1, c[0x0][0x37c] ;  /* 0x0000df00ff017b82 */ /* 0x000e220000000800 */
[----:B------:R-:W1:Y:S07]  /*0010*/  S2R R15, SR_TID.X ;  /* 0x00000000000f7919 */ /* 0x000e6e0000002100 */
[----:B------:R-:W2:Y:S01]  /*0020*/  LDC.64 R12, c[0x0][0x380] ;  /* 0x0000e000ff0c7b82 */ /* 0x000ea20000000a00 */
[----:B------:R-:W3:Y:S01]  /*0030*/  LDCU.128 UR8, c[0x0][0x390] ;  /* 0x00007200ff0877ac */ /* 0x000ee20008000c00 */
[----:B0-----:R-:W-:Y:S01]  /*0040*/  VIADD R1, R1, 0xfffffff8 ;  /* 0xfffffff801017836 */ /* 0x001fe20000000000 */
[----:B------:R-:W0:Y:S01]  /*0050*/  S2R R3, SR_CTAID.X ;  /* 0x0000000000037919 */ /* 0x000e220000002500 */
[----:B------:R-:W4:Y:S01]  /*0060*/  LDCU.64 UR4, c[0x0][0x358] ;  /* 0x00006b00ff0477ac */ /* 0x000f220008000a00 */
[----:B-1----:R-:W-:-:S05]  /*0070*/  SHF.R.U32.HI R0, RZ, 0x5, R15 ;  /* 0x00000005ff007819 */ /* 0x002fca000001160f */
[----:B0-----:R-:W-:-:S04]  /*0080*/  IMAD R0, R3, 0xa, R0 ;  /* 0x0000000a03007824 */ /* 0x001fc800078e0200 */
[----:B------:R-:W-:-:S05]  /*0090*/  IMAD.HI R2, R0, 0x55555556, RZ ;  /* 0x5555555600027827 */ /* 0x000fca00078e02ff */
[----:B------:R-:W-:-:S05]  /*00a0*/  LEA.HI R11, R2, R2, RZ, 0x1 ;  /* 0x00000002020b7211 */ /* 0x000fca00078f08ff */
[----:B---3--:R-:W-:-:S04]  /*00b0*/  IMAD R3, R11, UR11, RZ ;  /* 0x0000000b0b037c24 */ /* 0x008fc8000f8e02ff */
[----:B--2---:R-:W-:-:S05]  /*00c0*/  IMAD.WIDE R12, R3, 0x4, R12 ;  /* 0x00000004030c7825 */ /* 0x004fca00078e020c */
[----:B----4-:R-:W2:Y:S04]  /*00d0*/  LDG.E.U8 R6, desc[UR4][R12.64] ;  /* 0x000000040c067981 */ /* 0x010ea8000c1e1100 */
[----:B------:R-:W3:Y:S04]  /*00e0*/  LDG.E.U8 R8, desc[UR4][R12.64+0x1] ;  /* 0x000001040c087981 */ /* 0x000ee8000c1e1100 */
[----:B------:R-:W4:Y:S04]  /*00f0*/  LDG.E.U8 R10, desc[UR4][R12.64+0x2] ;  /* 0x000002040c0a7981 */ /* 0x000f28000c1e1100 */
[----:B------:R-:W5:Y:S01]  /*0100*/  LDG.E.U8 R7, desc[UR4][R12.64+0x3] ;  /* 0x000003040c077981 */ /* 0x000f62000c1e1100 */
[----:B------:R-:W-:Y:S01]  /*0110*/  IMAD R0, R11, -0x3, R0 ;  /* 0xfffffffd0b007824 */ /* 0x000fe200078e0200 */
[----:B------:R-:W-:-:S03]  /*0120*/  SHF.R.S32.HI R5, RZ, 0x1f, R11 ;  /* 0x0000001fff057819 */ /* 0x000fc6000001140b */
[----:B------:R-:W-:-:S05]  /*0130*/  IMAD R4, R0, UR10, RZ ;  /* 0x0000000a00047c24 */ /* 0x000fca000f8e02ff */
[----:B------:R-:W-:-:S04]  /*0140*/  IADD3 R9, P0, PT, R11, R4, RZ ;  /* 0x000000040b097210 */ /* 0x000fc80007f1e0ff */
[----:B------:R-:W-:Y:S01]  /*0150*/  LEA.HI.X.SX32 R14, R4, R5, 0x1, P0 ;  /* 0x00000005040e7211 */ /* 0x000fe200000f0eff */
[----:B------:R-:W-:Y:S01]  /*0160*/  IMAD.IADD R5, R11, 0x1, R4 ;  /* 0x000000010b057824 */ /* 0x000fe200078e0204 */
[----:B------:R-:W-:Y:S02]  /*0170*/  LEA R2, P1, R9, UR8, 0x2 ;  /* 0x0000000809027c11 */ /* 0x000fe4000f8210ff */
[----:B------:R-:W-:Y:S01]  /*0180*/  LOP3.LUT R4, R15, 0x1f, RZ, 0xc0, !PT ;  /* 0x0000001f0f047812 */ /* 0x000fe200078ec0ff */
[----:B--2---:R0:W-:Y:S04]  /*0190*/  STL.U8 [R1], R6 ;  /* 0x0000000601007387 */ /* 0x0041e80000100000 */
[----:B---3--:R0:W-:Y:S04]  /*01a0*/  STL.U8 [R1+0x1], R8 ;  /* 0x0000010801007387 */ /* 0x0081e80000100000 */
[----:B----4-:R0:W-:Y:S04]  /*01b0*/  STL.U8 [R1+0x2], R10 ;  /* 0x0000020a01007387 */ /* 0x0101e80000100000 */
[----:B-----5:R0:W-:Y:S01]  /*01c0*/  STL.U8 [R1+0x3], R7 ;  /* 0x0000030701007387 */ /* 0x0201e20000100000 */
[----:B------:R-:W-:-:S04]  /*01d0*/  SHF.R.U32.HI R3, RZ, R0, R7 ;  /* 0x00000000ff037219 */ /* 0x000fc80000011607 */
[----:B------:R-:W-:Y:S02]  /*01e0*/  LOP3.LUT P0, RZ, R3, 0x8, RZ, 0xc0, !PT ;  /* 0x0000000803ff7812 */ /* 0x000fe4000780c0ff */
[----:B------:R-:W-:-:S11]  /*01f0*/  LEA.HI.X R3, R9, UR9, R14, 0x2, P1 ;  /* 0x0000000909037c11 */ /* 0x000fd600088f140e */
[----:B0-----:R-:W-:Y:S05]  /*0200*/  @!P0 BRA `(.L_x_66) ;  /* 0x0000001400988947 */ /* 0x001fea0003800000 */
[----:B------:R-:W-:-:S13]  /*0210*/  ISETP.GE.AND P0, PT, R4, UR11, PT ;  /* 0x0000000b04007c0c */ /* 0x000fda000bf06270 */
[----:B------:R-:W-:Y:S05]  /*0220*/  @P0 EXIT ;  /* 0x000000000000094d */ /* 0x000fea0003800000 */
[----:B------:R-:W-:Y:S01]  /*0230*/  IMAD R5, R5, UR11, RZ ;  /* 0x0000000b05057c24 */ /* 0x000fe2000f8e02ff */
[C---:B------:R-:W-:Y:S01]  /*0240*/  LOP3.LUT R18, R0.reuse, 0x3, RZ, 0xc0, !PT ;  /* 0x0000000300127812 */ /* 0x040fe200078ec0ff */
[C---:B------:R-:W-:Y:S01]  /*0250*/  VIADD R16, R0.reuse, 0xffffffff ;  /* 0xffffffff00107836 */ /* 0x040fe20000000000 */
[----:B------:R-:W-:Y:S01]  /*0260*/  LOP3.LUT R9, R0, 0x7ffffffc, RZ, 0xc0, !PT ;  /* 0x7ffffffc00097812 */ /* 0x000fe200078ec0ff */
[C---:B------:R-:W-:Y:S02]  /*0270*/  IMAD.IADD R8, R1.reuse, 0x1, R0 ;  /* 0x0000000101087824 */ /* 0x040fe400078e0200 */
[----:B------:R-:W-:Y:S02]  /*0280*/  IMAD.MOV.U32 R10, RZ, RZ, R4 ;  /* 0x000000ffff0a7224 */ /* 0x000fe400078e0004 */
[----:B------:R-:W-:-:S07]  /*0290*/  VIADD R11, R1, 0x3 ;  /* 0x00000003010b7836 */ /* 0x000fce0000000000 */
.L_x_121:
[----:B-1----:R-:W-:-:S05]  /*02a0*/  IMAD.WIDE.U32 R20, R10, 0x4, R12 ;  /* 0x000000040a147825 */ /* 0x002fca00078e000c */
[----:B------:R-:W2:Y:S02]  /*02b0*/  LDG.E.U8 R14, desc[UR4][R20.64+0x3] ;  /* 0x00000304140e7981 */ /* 0x000ea4000c1e1100 */
[----:B--2---:R-:W-:-:S13]  /*02c0*/  LOP3.LUT P0, RZ, R14, 0x7, RZ, 0xc0, !PT ;  /* 0x000000070eff7812 */ /* 0x004fda000780c0ff */
[----:B------:R-:W-:Y:S05]  /*02d0*/  @P0 EXIT ;  /* 0x000000000000094d */ /* 0x000fea0003800000 */
[----:B------:R0:W5:Y:S04]  /*02e0*/  LDG.E.S8 R15, desc[UR4][R20.64] ;  /* 0x00000004140f7981 */ /* 0x000168000c1e1300 */
[----:B------:R0:W5:Y:S04]  /*02f0*/  LDG.E.S8 R17, desc[UR4][R20.64+0x1] ;  /* 0x0000010414117981 */ /* 0x000168000c1e1300 */
[----:B------:R0:W5:Y:S04]  /*0300*/  LDG.E.S8 R19, desc[UR4][R20.64+0x2] ;  /* 0x0000020414137981 */ /* 0x000168000c1e1300 */
[----:B------:R0:W5:Y:S01]  /*0310*/  LDL.U8 R7, [R8] ;  /* 0x0000000008077983 */ /* 0x0001620000100000 */
[----:B------:R-:W-:Y:S01]  /*0320*/  ISETP.GE.AND P1, PT, R0, 0x1, PT ;  /* 0x000000010000780c */ /* 0x000fe20003f26270 */
[----:B------:R-:W-:-:S12]  /*0330*/  BSSY.RECONVERGENT B2, `(.L_x_67) ;  /* 0x000005e000027945 */ /* 0x000fd80003800200 */
[----:B0-----:R-:W-:Y:S05]  /*0340*/  @!P1 BRA `(.L_x_68) ;  /* 0x0000000400709947 */ /* 0x001fea0003800000 */
[----:B------:R-:W-:Y:S01]  /*0350*/  ISETP.GE.U32.AND P0, PT, R16, 0x3, PT ;  /* 0x000000031000780c */ /* 0x000fe20003f06070 */
[----:B------:R-:W-:Y:S01]  /*0360*/  BSSY.RECONVERGENT B1, `(.L_x_69) ;  /* 0x0000035000017945 */ /* 0x000fe20003800200 */
[----:B------:R-:W-:-:S11]  /*0370*/  IMAD.MOV.U32 R6, RZ, RZ, RZ ;  /* 0x000000ffff067224 */ /* 0x000fd600078e00ff */
[----:B------:R-:W-:Y:S05]  /*0380*/  @!P0 BRA `(.L_x_70) ;  /* 0x0000000000c88947 */ /* 0x000fea0003800000 */
[----:B------:R-:W-:Y:S01]  /*0390*/  LOP3.LUT R9, R0, 0x7ffffffc, RZ, 0xc0, !PT ;  /* 0x7ffffffc00097812 */ /* 0x000fe200078ec0ff */
[----:B------:R-:W-:Y:S01]  /*03a0*/  BSSY.RECONVERGENT B0, `(.L_x_71) ;  /* 0x000002f000007945 */ /* 0x000fe20003800200 */
[----:B------:R-:W-:-:S03]  /*03b0*/  IMAD.MOV.U32 R6, RZ, RZ, R11 ;  /* 0x000000ffff067224 */ /* 0x000fc600078e000b */
[----:B------:R-:W-:-:S07]  /*03c0*/  IMAD.MOV R22, RZ, RZ, -R9 ;  /* 0x000000ffff167224 */ /* 0x000fce00078e0a09 */
.L_x_80:
[----:B------:R-:W-:Y:S01]  /*03d0*/  LOP3.LUT P0, RZ, R14, 0x8, RZ, 0xc0, !PT ;  /* 0x000000080eff7812 */ /* 0x000fe2000780c0ff */
[----:B------:R-:W-:-:S12]  /*03e0*/  BSSY.RECONVERGENT B3, `(.L_x_72) ;  /* 0x0000008000037945 */ /* 0x000fd80003800200 */
[----:B------:R-:W-:Y:S05]  /*03f0*/  @P0 BRA `(.L_x_73) ;  /* 0x0000000000180947 */ /* 0x000fea0003800000 */
[----:B------:R-:W2:Y:S02]  /*0400*/  LDL.U8 R20, [R6+-0x3] ;  /* 0xfffffd0006147983 */ /* 0x000ea40000100000 */
[----:B--2--5:R-:W-:-:S13]  /*0410*/  LOP3.LUT P0, RZ, R20, 0x7f, R15, 0x48, !PT ;  /* 0x0000007f14ff7812 */ /* 0x024fda000780480f */
[----:B------:R-:W-:-:S04]  /*0420*/  @!P0 LOP3.LUT R20, R20, 0x80, RZ, 0xc0, !PT ;  /* 0x0000008014148812 */ /* 0x000fc800078ec0ff */
[----:B------:R-:W-:-:S04]  /*0430*/  @!P0 SHF.R.U32.HI R21, RZ, 0x7, R20 ;  /* 0x00000007ff158819 */ /* 0x000fc80000011614 */
[----:B------:R-:W-:-:S04]  /*0440*/  @!P0 LOP3.LUT R21, R21, 0x8, R14, 0xfe, !PT ;  /* 0x0000000815158812 */ /* 0x000fc800078efe0e */
[----:B------:R-:W-:-:S07]  /*0450*/  @!P0 PRMT R14, R21, 0x7610, R14 ;  /* 0x00007610150e8816 */ /* 0x000fce000000000e */
.L_x_73:
[----:B------:R-:W-:Y:S05]  /*0460*/  BSYNC.RECONVERGENT B3 ;  /* 0x0000000000037941 */ /* 0x000fea0003800200 */
.L_x_72:
[----:B------:R-:W-:Y:S01]  /*0470*/  LOP3.LUT P0, RZ, R14, 0x8, RZ, 0xc0, !PT ;  /* 0x000000080eff7812 */ /* 0x000fe2000780c0ff */
[----:B------:R-:W-:Y:S01]  /*0480*/  BSSY.RECONVERGENT B3, `(.L_x_74) ;  /* 0x0000009000037945 */ /* 0x000fe20003800200 */
[----:B------:R-:W-:-:S11]  /*0490*/  VIADD R22, R22, 0x4 ;  /* 0x0000000416167836 */ /* 0x000fd60000000000 */
[----:B------:R-:W-:Y:S05]  /*04a0*/  @P0 BRA `(.L_x_75) ;  /* 0x0000000000180947 */ /* 0x000fea0003800000 */
[----:B------:R-:W2:Y:S02]  /*04b0*/  LDL.U8 R20, [R6+-0x2] ;  /* 0xfffffe0006147983 */ /* 0x000ea40000100000 */
[----:B--2--5:R-:W-:-:S13]  /*04c0*/  LOP3.LUT P0, RZ, R20, 0x7f, R15, 0x48, !PT ;  /* 0x0000007f14ff7812 */ /* 0x024fda000780480f */
[----:B------:R-:W-:-:S04]  /*04d0*/  @!P0 LOP3.LUT R20, R20, 0x80, RZ, 0xc0, !PT ;  /* 0x0000008014148812 */ /* 0x000fc800078ec0ff */
[----:B------:R-:W-:-:S04]  /*04e0*/  @!P0 SHF.R.U32.HI R21, RZ, 0x7, R20 ;  /* 0x00000007ff158819 */ /* 0x000fc80000011614 */
[----:B------:R-:W-:-:S04]  /*04f0*/  @!P0 LOP3.LUT R21, R21, 0x8, R14, 0xfe, !PT ;  /* 0x0000000815158812 */ /* 0x000fc800078efe0e */
[----:B------:R-:W-:-:S07]  /*0500*/  @!P0 PRMT R14, R21, 0x7610, R14 ;  /* 0x00007610150e8816 */ /* 0x000fce000000000e */
.L_x_75:
[----:B------:R-:W-:Y:S05]  /*0510*/  BSYNC.RECONVERGENT B3 ;  /* 0x0000000000037941 */ /* 0x000fea0003800200 */
.L_x_74:
[----:B------:R-:W-:Y:S01]  /*0520*/  LOP3.LUT P2, RZ, R14, 0x8, RZ, 0xc0, !PT ;  /* 0x000000080eff7812 */ /* 0x000fe2000784c0ff */
[----:B------:R-:W-:Y:S01]  /*0530*/  BSSY.RECONVERGENT B3, `(.L_x_76) ;  /* 0x0000009000037945 */ /* 0x000fe20003800200 */
[----:B------:R-:W-:-:S11]  /*0540*/  ISETP.NE.AND P0, PT, R22, RZ, PT ;  /* 0x000000ff1600720c */ /* 0x000fd60003f05270 */
[----:B------:R-:W-:Y:S05]  /*0550*/  @P2 BRA `(.L_x_77) ;  /* 0x0000000000182947 */ /* 0x000fea0003800000 */
[----:B------:R-:W2:Y:S02]  /*0560*/  LDL.U8 R20, [R6+-0x1] ;  /* 0xffffff0006147983 */ /* 0x000ea40000100000 */
[----:B--2--5:R-:W-:-:S13]  /*0570*/  LOP3.LUT P2, RZ, R20, 0x7f, R15, 0x48, !PT ;  /* 0x0000007f14ff7812 */ /* 0x024fda000784480f */
[----:B------:R-:W-:-:S04]  /*0580*/  @!P2 LOP3.LUT R20, R20, 0x80, RZ, 0xc0, !PT ;  /* 0x000000801414a812 */ /* 0x000fc800078ec0ff */
[----:B------:R-:W-:-:S04]  /*0590*/  @!P2 SHF.R.U32.HI R21, RZ, 0x7, R20 ;  /* 0x00000007ff15a819 */ /* 0x000fc80000011614 */
[----:B------:R-:W-:-:S04]  /*05a0*/  @!P2 LOP3.LUT R21, R21, 0x8, R14, 0xfe, !PT ;  /* 0x000000081515a812 */ /* 0x000fc800078efe0e */
[----:B------:R-:W-:-:S07]  /*05b0*/  @!P2 PRMT R14, R21, 0x7610, R14 ;  /* 0x00007610150ea816 */ /* 0x000fce000000000e */
.L_x_77:
[----:B------:R-:W-:Y:S05]  /*05c0*/  BSYNC.RECONVERGENT B3 ;  /* 0x0000000000037941 */ /* 0x000fea0003800200 */
.L_x_76:
[----:B------:R-:W-:Y:S01]  /*05d0*/  LOP3.LUT P2, RZ, R14, 0x8, RZ, 0xc0, !PT ;  /* 0x000000080eff7812 */ /* 0x000fe2000784c0ff */
[----:B------:R-:W-:-:S12]  /*05e0*/  BSSY.RECONVERGENT B3, `(.L_x_78) ;  /* 0x0000008000037945 */ /* 0x000fd80003800200 */
[----:B------:R-:W-:Y:S05]  /*05f0*/  @P2 BRA `(.L_x_79) ;  /* 0x0000000000182947 */ /* 0x000fea0003800000 */
[----:B------:R-:W2:Y:S02]  /*0600*/  LDL.U8 R20, [R6] ;  /* 0x0000000006147983 */ /* 0x000ea40000100000 */
[----:B--2--5:R-:W-:-:S13]  /*0610*/  LOP3.LUT P2, RZ, R20, 0x7f, R15, 0x48, !PT ;  /* 0x0000007f14ff7812 */ /* 0x024fda000784480f */
[----:B------:R-:W-:-:S04]  /*0620*/  @!P2 LOP3.LUT R20, R20, 0x80, RZ, 0xc0, !PT ;  /* 0x000000801414a812 */ /* 0x000fc800078ec0ff */
[----:B------:R-:W-:-:S04]  /*0630*/  @!P2 SHF.R.U32.HI R21, RZ, 0x7, R20 ;  /* 0x00000007ff15a819 */ /* 0x000fc80000011614 */
[----:B------:R-:W-:-:S04]  /*0640*/  @!P2 LOP3.LUT R21, R21, 0x8, R14, 0xfe, !PT ;  /* 0x000000081515a812 */ /* 0x000fc800078efe0e */
[----:B------:R-:W-:-:S07]  /*0650*/  @!P2 PRMT R14, R21, 0x7610, R14 ;  /* 0x00007610150ea816 */ /* 0x000fce000000000e */
.L_x_79:
[----:B------:R-:W-:Y:S05]  /*0660*/  BSYNC.RECONVERGENT B3 ;  /* 0x0000000000037941 */ /* 0x000fea0003800200 */
.L_x_78:
[----:B------:R-:W-:Y:S01]  /*0670*/  VIADD R6, R6, 0x4 ;  /* 0x0000000406067836 */ /* 0x000fe20000000000 */
[----:B------:R-:W-:Y:S06]  /*0680*/  @P0 BRA `(.L_x_80) ;  /* 0xfffffffc00500947 */ /* 0x000fec000383ffff */
[----:B------:R-:W-:Y:S05]  /*0690*/  BSYNC.RECONVERGENT B0 ;  /* 0x0000000000007941 */ /* 0x000fea0003800200 */
.L_x_71:
[----:B------:R-:W-:-:S07]  /*06a0*/  IMAD.MOV.U32 R6, RZ, RZ, R9 ;  /* 0x000000ffff067224 */ /* 0x000fce00078e0009 */
.L_x_70:
[----:B------:R-:W-:Y:S05]  /*06b0*/  BSYNC.RECONVERGENT B1 ;  /* 0x0000000000017941 */ /* 0x000fea0003800200 */
.L_x_69:
[----:B------:R-:W-:-:S13]  /*06c0*/  ISETP.NE.AND P0, PT, R18, RZ, PT ;  /* 0x000000ff1200720c */ /* 0x000fda0003f05270 */
[----:B------:R-:W-:Y:S05]  /*06d0*/  @!P0 BRA `(.L_x_68) ;  /* 0x00000000008c8947 */ /* 0x000fea0003800000 */
[----:B------:R-:W-:Y:S01]  /*06e0*/  LOP3.LUT P2, RZ, R14, 0x8, RZ, 0xc0, !PT ;  /* 0x000000080eff7812 */ /* 0x000fe2000784c0ff */
[----:B------:R-:W-:Y:S01]  /*06f0*/  BSSY.RECONVERGENT B0, `(.L_x_81) ;  /* 0x000000a000007945 */ /* 0x000fe20003800200 */
[----:B------:R-:W-:Y:S01]  /*0700*/  ISETP.NE.AND P0, PT, R18, 0x1, PT ;  /* 0x000000011200780c */ /* 0x000fe20003f05270 */
[----:B------:R-:W-:-:S10]  /*0710*/  IMAD.IADD R6, R1, 0x1, R6 ;  /* 0x0000000101067824 */ /* 0x000fd400078e0206 */
[----:B------:R-:W-:Y:S05]  /*0720*/  @P2 BRA `(.L_x_82) ;  /* 0x0000000000182947 */ /* 0x000fea0003800000 */
[----:B------:R-:W2:Y:S02]  /*0730*/  LDL.U8 R20, [R6] ;  /* 0x0000000006147983 */ /* 0x000ea40000100000 */
[----:B--2--5:R-:W-:-:S13]  /*0740*/  LOP3.LUT P2, RZ, R20, 0x7f, R15, 0x48, !PT ;  /* 0x0000007f14ff7812 */ /* 0x024fda000784480f */
[----:B------:R-:W-:-:S04]  /*0750*/  @!P2 LOP3.LUT R20, R20, 0x80, RZ, 0xc0, !PT ;  /* 0x000000801414a812 */ /* 0x000fc800078ec0ff */
[----:B------:R-:W-:-:S04]  /*0760*/  @!P2 SHF.R.U32.HI R21, RZ, 0x7, R20 ;  /* 0x00000007ff15a819 */ /* 0x000fc80000011614 */
[----:B------:R-:W-:-:S04]  /*0770*/  @!P2 LOP3.LUT R21, R21, 0x8, R14, 0xfe, !PT ;  /* 0x000000081515a812 */ /* 0x000fc800078efe0e */
[----:B------:R-:W-:-:S07]  /*0780*/  @!P2 PRMT R14, R21, 0x7610, R14 ;  /* 0x00007610150ea816 */ /* 0x000fce000000000e */
.L_x_82:
[----:B------:R-:W-:Y:S05]  /*0790*/  BSYNC.RECONVERGENT B0 ;  /* 0x0000000000007941 */ /* 0x000fea0003800200 */
.L_x_81:
[----:B------:R-:W-:Y:S05]  /*07a0*/  @!P0 BRA `(.L_x_68) ;  /* 0x0000000000588947 */ /* 0x000fea0003800000 */
[----:B------:R-:W-:Y:S01]  /*07b0*/  LOP3.LUT P0, RZ, R14, 0x8, RZ, 0xc0, !PT ;  /* 0x000000080eff7812 */ /* 0x000fe2000780c0ff */
[----:B------:R-:W-:-:S12]  /*07c0*/  BSSY.RECONVERGENT B0, `(.L_x_83) ;  /* 0x0000008000007945 */ /* 0x000fd80003800200 */
[----:B------:R-:W-:Y:S05]  /*07d0*/  @P0 BRA `(.L_x_84) ;  /* 0x0000000000180947 */ /* 0x000fea0003800000 */
[----:B------:R-:W2:Y:S02]  /*07e0*/  LDL.U8 R20, [R6+0x1] ;  /* 0x0000010006147983 */ /* 0x000ea40000100000 */
[----:B--2--5:R-:W-:-:S13]  /*07f0*/  LOP3.LUT P0, RZ, R20, 0x7f, R15, 0x48, !PT ;  /* 0x0000007f14ff7812 */ /* 0x024fda000780480f */
[----:B------:R-:W-:-:S04]  /*0800*/  @!P0 LOP3.LUT R20, R20, 0x80, RZ, 0xc0, !PT ;  /* 0x0000008014148812 */ /* 0x000fc800078ec0ff */
[----:B------:R-:W-:-:S04]  /*0810*/  @!P0 SHF.R.U32.HI R21, RZ, 0x7, R20 ;  /* 0x00000007ff158819 */ /* 0x000fc80000011614 */
[----:B------:R-:W-:-:S04]  /*0820*/  @!P0 LOP3.LUT R21, R21, 0x8, R14, 0xfe, !PT ;  /* 0x0000000815158812 */ /* 0x000fc800078efe0e */
[----:B------:R-:W-:-:S07]  /*0830*/  @!P0 PRMT R14, R21, 0x7610, R14 ;  /* 0x00007610150e8816 */ /* 0x000fce000000000e */
.L_x_84:
[----:B------:R-:W-:Y:S05]  /*0840*/  BSYNC.RECONVERGENT B0 ;  /* 0x0000000000007941 */ /* 0x000fea0003800200 */
.L_x_83:
[----:B------:R-:W-:-:S04]  /*0850*/  LOP3.LUT R20, R14, 0xffff, RZ, 0xc0, !PT ;  /* 0x0000ffff0e147812 */ /* 0x000fc800078ec0ff */
[----:B------:R-:W-:-:S04]  /*0860*/  SHF.R.U32.HI R20, RZ, 0x3, R20 ;  /* 0x00000003ff147819 */ /* 0x000fc80000011614 */
[----:B------:R-:W-:-:S04]  /*0870*/  LOP3.LUT R20, R20, 0x1, RZ, 0xc0, !PT ;  /* 0x0000000114147812 */ /* 0x000fc800078ec0ff */
[----:B------:R-:W-:-:S04]  /*0880*/  ISETP.NE.U32.AND P0, PT, R20, 0x1, PT ;  /* 0x000000011400780c */ /* 0x000fc80003f05070 */
[----:B------:R-:W-:-:S13]  /*0890*/  ISETP.EQ.OR P0, PT, R18, 0x2, !P0 ;  /* 0x000000021200780c */ /* 0x000fda0004702670 */
[----:B------:R-:W-:Y:S05]  /*08a0*/  @P0 BRA `(.L_x_68) ;  /* 0x0000000000180947 */ /* 0x000fea0003800000 */
[----:B------:R-:W2:Y:S02]  /*08b0*/  LDL.U8 R6, [R6+0x2] ;  /* 0x0000020006067983 */ /* 0x000ea40000100000 */
[----:B--2--5:R-:W-:-:S13]  /*08c0*/  LOP3.LUT P0, RZ, R6, 0x7f, R15, 0x48, !PT ;  /* 0x0000007f06ff7812 */ /* 0x024fda000780480f */
[----:B------:R-:W-:-:S04]  /*08d0*/  @!P0 LOP3.LUT R20, R6, 0x80, RZ, 0xc0, !PT ;  /* 0x0000008006148812 */ /* 0x000fc800078ec0ff */
[----:B------:R-:W-:-:S04]  /*08e0*/  @!P0 SHF.R.U32.HI R21, RZ, 0x7, R20 ;  /* 0x00000007ff158819 */ /* 0x000fc80000011614 */
[----:B------:R-:W-:-:S04]  /*08f0*/  @!P0 LOP3.LUT R21, R21, 0x8, R14, 0xfe, !PT ;  /* 0x0000000815158812 */ /* 0x000fc800078efe0e */
[----:B------:R-:W-:-:S07]  /*0900*/  @!P0 PRMT R14, R21, 0x7610, R14 ;  /* 0x00007610150e8816 */ /* 0x000fce000000000e */
.L_x_68:
[----:B------:R-:W-:Y:S05]  /*0910*/  BSYNC.RECONVERGENT B2 ;  /* 0x0000000000027941 */ /* 0x000fea0003800200 */
.L_x_67:
[C---:B-----5:R-:W-:Y:S01]  /*0920*/  LOP3.LUT R6, R15.reuse, 0xff, RZ, 0xc0, !PT ;  /* 0x000000ff0f067812 */ /* 0x060fe200078ec0ff */
[----:B------:R-:W-:Y:S01]  /*0930*/  BSSY.RECONVERGENT B2, `(.L_x_85) ;  /* 0x000006b000027945 */ /* 0x000fe20003800200 */
[----:B------:R-:W-:Y:S02]  /*0940*/  ISETP.GT.AND P0, PT, R15, -0x1, PT ;  /* 0xffffffff0f00780c */ /* 0x000fe40003f04270 */
[----:B------:R-:W-:Y:S01]  /*0950*/  ISETP.NE.AND P2, PT, R6, R7, PT ;  /* 0x000000070600720c */ /* 0x000fe20003f45270 */
[----:B------:R-:W-:Y:S01]  /*0960*/  IMAD.MOV.U32 R6, RZ, RZ, 0x9 ;  /* 0x00000009ff067424 */ /* 0x000fe200078e00ff */
[----:B------:R-:W-:-:S04]  /*0970*/  PRMT R21, R14, 0x7610, R21 ;  /* 0x000076100e157816 */ /* 0x000fc80000000015 */
[----:B------:R-:W-:-:S07]  /*0980*/  SEL R6, R6, 0x8, P0 ;  /* 0x0000000806067807 */ /* 0x000fce0000000000 */
[----:B------:R-:W-:-:S04]  /*0990*/  @!P2 LOP3.LUT R21, R21, R6, RZ, 0xfc, !PT ;  /* 0x000000061515a212 */ /* 0x000fc800078efcff */
[C---:B------:R-:W-:Y:S02]  /*09a0*/  PRMT R14, R21.reuse, 0x7610, R14 ;  /* 0x00007610150e7816 */ /* 0x040fe4000000000e */
[----:B------:R-:W-:Y:S01]  /*09b0*/  PRMT R20, R21, 0x7610, R20 ;  /* 0x0000761015147816 */ /* 0x000fe20000000014 */
[----:B------:R-:W-:Y:S06]  /*09c0*/  @!P1 BRA `(.L_x_86) ;  /* 0x0000000400849947 */ /* 0x000fec0003800000 */
[----:B------:R-:W-:Y:S01]  /*09d0*/  ISETP.GE.U32.AND P0, PT, R16, 0x3, PT ;  /* 0x000000031000780c */ /* 0x000fe20003f06070 */
[----:B------:R-:W-:Y:S01]  /*09e0*/  BSSY.RECONVERGENT B1, `(.L_x_87) ;  /* 0x0000037000017945 */ /* 0x000fe20003800200 */
[----:B------:R-:W-:-:S11]  /*09f0*/  IMAD.MOV.U32 R6, RZ, RZ, RZ ;  /* 0x000000ffff067224 */ /* 0x000fd600078e00ff */
[----:B------:R-:W-:Y:S05]  /*0a00*/  @!P0 BRA `(.L_x_88) ;  /* 0x0000000000d08947 */ /* 0x000fea0003800000 */
[----:B------:R-:W-:Y:S01]  /*0a10*/  BSSY.RECONVERGENT B0, `(.L_x_89) ;  /* 0x0000032000007945 */ /* 0x000fe20003800200 */
[----:B------:R-:W-:-:S07]  /*0a20*/  IMAD.MOV.U32 R6, RZ, RZ, RZ ;  /* 0x000000ffff067224 */ /* 0x000fce00078e00ff */
.L_x_98:
[----:B------:R-:W-:Y:S01]  /*0a30*/  LOP3.LUT P0, RZ, R20, 0x10, RZ, 0xc0, !PT ;  /* 0x0000001014ff7812 */ /* 0x000fe2000780c0ff */
[----:B------:R-:W-:Y:S01]  /*0a40*/  BSSY.RECONVERGENT B3, `(.L_x_90) ;  /* 0x000000a000037945 */ /* 0x000fe20003800200 */
[----:B------:R-:W-:-:S11]  /*0a50*/  IMAD.IADD R21, R1, 0x1, R6 ;  /* 0x0000000101157824 */ /* 0x000fd600078e0206 */
[----:B------:R-:W-:Y:S05]  /*0a60*/  @P0 BRA `(.L_x_91) ;  /* 0x00000000001c0947 */ /* 0x000fea0003800000 */
[----:B------:R-:W2:Y:S02]  /*0a70*/  LDL.U8 R22, [R21] ;  /* 0x0000000015167983 */ /* 0x000ea40000100000 */
[----:B--2---:R-:W-:-:S13]  /*0a80*/  LOP3.LUT P0, RZ, R22, 0x7f, R17, 0x48, !PT ;  /* 0x0000007f16ff7812 */ /* 0x004fda0007804811 */
[----:B------:R-:W-:-:S04]  /*0a90*/  @!P0 SHF.R.U32.HI R23, RZ, 0x6, R22 ;  /* 0x00000006ff178819 */ /* 0x000fc80000011616 */
[----:B------:R-:W-:-:S04]  /*0aa0*/  @!P0 LOP3.LUT R23, R20, 0x2, R23, 0xf8, !PT ;  /* 0x0000000214178812 */ /* 0x000fc800078ef817 */
[----:B------:R-:W-:-:S04]  /*0ab0*/  @!P0 LOP3.LUT R23, R23, 0x10, RZ, 0xfc, !PT ;  /* 0x0000001017178812 */ /* 0x000fc800078efcff */
[C---:B------:R-:W-:Y:S02]  /*0ac0*/  @!P0 PRMT R14, R23.reuse, 0x7610, R14 ;  /* 0x00007610170e8816 */ /* 0x040fe4000000000e */
[----:B------:R-:W-:-:S07]  /*0ad0*/  @!P0 PRMT R20, R23, 0x7610, R20 ;  /* 0x0000761017148816 */ /* 0x000fce0000000014 */
.L_x_91:
[----:B------:R-:W-:Y:S05]  /*0ae0*/  BSYNC.RECONVERGENT B3 ;  /* 0x0000000000037941 */ /* 0x000fea0003800200 */
.L_x_90:
[----:B------:R-:W-:Y:S01]  /*0af0*/  LOP3.LUT P0, RZ, R20, 0x10, RZ, 0xc0, !PT ;  /* 0x0000001014ff7812 */ /* 0x000fe2000780c0ff */
[----:B------:R-:W-:Y:S01]  /*0b00*/  BSSY.RECONVERGENT B3, `(.L_x_92) ;  /* 0x000000a000037945 */ /* 0x000fe20003800200 */
[----:B------:R-:W-:-:S11]  /*0b10*/  VIADD R6, R6, 0x4 ;  /* 0x0000000406067836 */ /* 0x000fd60000000000 */
[----:B------:R-:W-:Y:S05]  /*0b20*/  @P0 BRA `(.L_x_93) ;  /* 0x00000000001c0947 */ /* 0x000fea0003800000 */
[----:B------:R-:W2:Y:S02]  /*0b30*/  LDL.U8 R22, [R21+0x1] ;  /* 0x0000010015167983 */ /* 0x000ea40000100000 */
[----:B--2---:R-:W-:-:S13]  /*0b40*/  LOP3.LUT P0, RZ, R22, 0x7f, R17, 0x48, !PT ;  /* 0x0000007f16ff7812 */ /* 0x004fda0007804811 */
[----:B------:R-:W-:-:S04]  /*0b50*/  @!P0 SHF.R.U32.HI R23, RZ, 0x6, R22 ;  /* 0x00000006ff178819 */ /* 0x000fc80000011616 */
[----:B------:R-:W-:-:S04]  /*0b60*/  @!P0 LOP3.LUT R23, R20, 0x2, R23, 0xf8, !PT ;  /* 0x0000000214178812 */ /* 0x000fc800078ef817 */
[----:B------:R-:W-:-:S04]  /*0b70*/  @!P0 LOP3.LUT R23, R23, 0x10, RZ, 0xfc, !PT ;  /* 0x0000001017178812 */ /* 0x000fc800078efcff */
[C---:B------:R-:W-:Y:S02]  /*0b80*/  @!P0 PRMT R14, R23.reuse, 0x7610, R14 ;  /* 0x00007610170e8816 */ /* 0x040fe4000000000e */
[----:B------:R-:W-:-:S07]  /*0b90*/  @!P0 PRMT R20, R23, 0x7610, R20 ;  /* 0x0000761017148816 */ /* 0x000fce0000000014 */
.L_x_93:
[----:B------:R-:W-:Y:S05]  /*0ba0*/  BSYNC.RECONVERGENT B3 ;  /* 0x0000000000037941 */ /* 0x000fea0003800200 */
.L_x_92:
[----:B------:R-:W-:Y:S01]  /*0bb0*/  LOP3.LUT P2, RZ, R20, 0x10, RZ, 0xc0, !PT ;  /* 0x0000001014ff7812 */ /* 0x000fe2000784c0ff */
[----:B------:R-:W-:Y:S01]  /*0bc0*/  BSSY.RECONVERGENT B3, `(.L_x_94) ;  /* 0x000000a000037945 */ /* 0x000fe20003800200 */
[----:B------:R-:W-:-:S11]  /*0bd0*/  ISETP.NE.AND P0, PT, R6, R9, PT ;  /* 0x000000090600720c */ /* 0x000fd60003f05270 */
        /* <DEDUP_REMOVED lines=8> */
.L_x_95:
[----:B------:R-:W-:Y:S05]  /*0c60*/  BSYNC.RECONVERGENT B3 ;  /* 0x0000000000037941 */ /* 0x000fea0003800200 */
.L_x_94:
[----:B------:R-:W-:Y:S01]  /*0c70*/  LOP3.LUT P2, RZ, R20, 0x10, RZ, 0xc0, !PT ;  /* 0x0000001014ff7812 */ /* 0x000fe2000784c0ff */
[----:B------:R-:W-:-:S12]  /*0c80*/  BSSY.RECONVERGENT B3, `(.L_x_96) ;  /* 0x0000009000037945 */ /* 0x000fd80003800200 */
        /* <DEDUP_REMOVED lines=8> */
.L_x_97:
[----:B------:R-:W-:Y:S05]  /*0d10*/  BSYNC.RECONVERGENT B3 ;  /* 0x0000000000037941 */ /* 0x000fea0003800200 */
.L_x_96:
[----:B------:R-:W-:Y:S05]  /*0d20*/  @P0 BRA `(.L_x_98) ;  /* 0xfffffffc00400947 */ /* 0x000fea000383ffff */
[----:B------:R-:W-:Y:S05]  /*0d30*/  BSYNC.RECONVERGENT B0 ;  /* 0x0000000000007941 */ /* 0x000fea0003800200 */
.L_x_89:
[----:B------:R-:W-:-:S07]  /*0d40*/  IMAD.MOV.U32 R6, RZ, RZ, R9 ;  /* 0x000000ffff067224 */ /* 0x000fce00078e0009 */
.L_x_88:
[----:B------:R-:W-:Y:S05]  /*0d50*/  BSYNC.RECONVERGENT B1 ;  /* 0x0000000000017941 */ /* 0x000fea0003800200 */
.L_x_87:
        /* <DEDUP_REMOVED lines=14> */
.L_x_100:
[----:B------:R-:W-:Y:S05]  /*0e40*/  BSYNC.RECONVERGENT B0 ;  /* 0x0000000000007941 */ /* 0x000fea0003800200 */
.L_x_99:
[----:B------:R-:W-:Y:S05]  /*0e50*/  @!P0 BRA `(.L_x_86) ;  /* 0x0000000000608947 */ /* 0x000fea0003800000 */
        /* <DEDUP_REMOVED lines=10> */
.L_x_102:
[----:B------:R-:W-:Y:S05]  /*0f00*/  BSYNC.RECONVERGENT B0 ;  /* 0x0000000000007941 */ /* 0x000fea0003800200 */
.L_x_101:
[----:B------:R-:W-:-:S04]  /*0f10*/  LOP3.LUT R21, R20, 0xffff, RZ, 0xc0, !PT ;  /* 0x0000ffff14157812 */ /* 0x000fc800078ec0ff */
[----:B------:R-:W-:-:S04]  /*0f20*/  SHF.R.U32.HI R21, RZ, 0x4, R21 ;  /* 0x00000004ff157819 */ /* 0x000fc80000011615 */
[----:B------:R-:W-:-:S04]  /*0f30*/  LOP3.LUT R21, R21, 0x1, RZ, 0xc0, !PT ;  /* 0x0000000115157812 */ /* 0x000fc800078ec0ff */
[----:B------:R-:W-:-:S04]  /*0f40*/  ISETP.NE.U32.AND P0, PT, R21, 0x1, PT ;  /* 0x000000011500780c */ /* 0x000fc80003f05070 */
[----:B------:R-:W-:-:S13]  /*0f50*/  ISETP.EQ.OR P0, PT, R18, 0x2, !P0 ;  /* 0x000000021200780c */ /* 0x000fda0004702670 */
        /* <DEDUP_REMOVED lines=8> */
.L_x_86:
[----:B------:R-:W-:Y:S05]  /*0fe0*/  BSYNC.RECONVERGENT B2 ;  /* 0x0000000000027941 */ /* 0x000fea0003800200 */
.L_x_85:
[----:B------:R-:W-:Y:S01]  /*0ff0*/  IMAD.MOV.U32 R21, RZ, RZ, 0x12 ;  /* 0x00000012ff157424 */ /* 0x000fe200078e00ff */
[C---:B------:R-:W-:Y:S02]  /*1000*/  ISETP.GT.AND P0, PT, R17.reuse, -0x1, PT ;  /* 0xffffffff1100780c */ /* 0x040fe40003f04270 */
[----:B------:R-:W-:Y:S02]  /*1010*/  LOP3.LUT R6, R17, 0xff, RZ, 0xc0, !PT ;  /* 0x000000ff11067812 */ /* 0x000fe400078ec0ff */
[----:B------:R-:W-:Y:S02]  /*1020*/  SEL R21, R21, 0x10, P0 ;  /* 0x0000001015157807 */ /* 0x000fe40000000000 */
[----:B------:R-:W-:Y:S02]  /*1030*/  ISETP.NE.AND P0, PT, R6, R7, PT ;  /* 0x000000070600720c */ /* 0x000fe40003f05270 */
[----:B------:R-:W-:-:S04]  /*1040*/  LOP3.LUT R21, R20, R21, RZ, 0xfc, !PT ;  /* 0x0000001514157212 */ /* 0x000fc800078efcff */
[C---:B------:R-:W-:Y:S02]  /*1050*/  SEL R14, R21.reuse, R14, !P0 ;  /* 0x0000000e150e7207 */ /* 0x040fe40004000000 */
[----:B------:R-:W-:Y:S01]  /*1060*/  SEL R20, R21, R20, !P0 ;  /* 0x0000001415147207 */ /* 0x000fe20004000000 */
[----:B------:R-:W-:Y:S06]  /*1070*/  @!P1 BRA `(.L_x_103) ;  /* 0x0000000400849947 */ /* 0x000fec0003800000 */
[----:B------:R-:W-:Y:S01]  /*1080*/  ISETP.GE.U32.AND P0, PT, R16, 0x3, PT ;  /* 0x000000031000780c */ /* 0x000fe20003f06070 */
[----:B------:R-:W-:Y:S01]  /*1090*/  BSSY.RECONVERGENT B1, `(.L_x_104) ;  /* 0x0000037000017945 */ /* 0x000fe20003800200 */
[----:B------:R-:W-:-:S11]  /*10a0*/  IMAD.MOV.U32 R6, RZ, RZ, RZ ;  /* 0x000000ffff067224 */ /* 0x000fd600078e00ff */
[----:B------:R-:W-:Y:S05]  /*10b0*/  @!P0 BRA `(.L_x_105) ;  /* 0x0000000000d08947 */ /* 0x000fea0003800000 */
[----:B------:R-:W-:Y:S01]  /*10c0*/  BSSY.RECONVERGENT B0, `(.L_x_106) ;  /* 0x0000032000007945 */ /* 0x000fe20003800200 */
[----:B------:R-:W-:-:S07]  /*10d0*/  IMAD.MOV.U32 R6, RZ, RZ, RZ ;  /* 0x000000ffff067224 */ /* 0x000fce00078e00ff */
.L_x_115:
        /* <DEDUP_REMOVED lines=11> */
.L_x_108:
[----:B------:R-:W-:Y:S05]  /*1190*/  BSYNC.RECONVERGENT B2 ;  /* 0x0000000000027941 */ /* 0x000fea0003800200 */
.L_x_107:
        /* <DEDUP_REMOVED lines=11> */
.L_x_110:
[----:B------:R-:W-:Y:S05]  /*1250*/  BSYNC.RECONVERGENT B2 ;  /* 0x0000000000027941 */ /* 0x000fea0003800200 */
.L_x_109:
        /* <DEDUP_REMOVED lines=11> */
.L_x_112:
[----:B------:R-:W-:Y:S05]  /*1310*/  BSYNC.RECONVERGENT B2 ;  /* 0x0000000000027941 */ /* 0x000fea0003800200 */
.L_x_111:
        /* <DEDUP_REMOVED lines=10> */
.L_x_114:
[----:B------:R-:W-:Y:S05]  /*13c0*/  BSYNC.RECONVERGENT B2 ;  /* 0x0000000000027941 */ /* 0x000fea0003800200 */
.L_x_113:
[----:B------:R-:W-:Y:S05]  /*13d0*/  @P0 BRA `(.L_x_115) ;  /* 0xfffffffc00400947 */ /* 0x000fea000383ffff */
[----:B------:R-:W-:Y:S05]  /*13e0*/  BSYNC.RECONVERGENT B0 ;  /* 0x0000000000007941 */ /* 0x000fea0003800200 */
.L_x_106:
[----:B------:R-:W-:-:S07]  /*13f0*/  IMAD.MOV.U32 R6, RZ, RZ, R9 ;  /* 0x000000ffff067224 */ /* 0x000fce00078e0009 */
.L_x_105:
[----:B------:R-:W-:Y:S05]  /*1400*/  BSYNC.RECONVERGENT B1 ;  /* 0x0000000000017941 */ /* 0x000fea0003800200 */
.L_x_104:
        /* <DEDUP_REMOVED lines=14> */
.L_x_117:
[----:B------:R-:W-:Y:S05]  /*14f0*/  BSYNC.RECONVERGENT B0 ;  /* 0x0000000000007941 */ /* 0x000fea0003800200 */
.L_x_116:
        /* <DEDUP_REMOVED lines=11> */
.L_x_119:
[----:B------:R-:W-:Y:S05]  /*15b0*/  BSYNC.RECONVERGENT B0 ;  /* 0x0000000000007941 */ /* 0x000fea0003800200 */
.L_x_118:
        /* <DEDUP_REMOVED lines=13> */
.L_x_103:
[C---:B------:R-:W-:Y:S01]  /*1690*/  LOP3.LUT R6, R19.reuse, 0xff, RZ, 0xc0, !PT ;  /* 0x000000ff13067812 */ /* 0x040fe200078ec0ff */
[----:B------:R-:W-:Y:S05]  /*16a0*/  WARPSYNC.ALL ;  /* 0x0000000000007948 */ /* 0x000fea0003800000 */
[----:B------:R-:W-:Y:S01]  /*16b0*/  ISETP.NE.AND P1, PT, R6, R7, PT ;  /* 0x000000070600720c */ /* 0x000fe20003f25270 */
[----:B------:R-:W-:Y:S01]  /*16c0*/  IMAD.MOV.U32 R7, RZ, RZ, 0x24 ;  /* 0x00000024ff077424 */ /* 0x000fe200078e00ff */
[----:B------:R-:W-:Y:S02]  /*16d0*/  ISETP.GT.AND P0, PT, R19, -0x1, PT ;  /* 0xffffffff1300780c */ /* 0x000fe40003f04270 */
[----:B------:R-:W-:-:S02]  /*16e0*/  PRMT R21, R14, 0x7610, R21 ;  /* 0x000076100e157816 */ /* 0x000fc40000000015 */
[----:B------:R-:W-:-:S07]  /*16f0*/  SEL R7, R7, 0x20, P0 ;  /* 0x0000002007077807 */ /* 0x000fce0000000000 */
[----:B------:R-:W-:-:S04]  /*1700*/  @!P1 LOP3.LUT R21, R20, R7, RZ, 0xfc, !PT ;  /* 0x0000000714159212 */ /* 0x000fc800078efcff */
[----:B------:R-:W-:-:S04]  /*1710*/  LOP3.LUT R6, R21, 0x3f, RZ, 0xc0, !PT ;  /* 0x0000003f15067812 */ /* 0x000fc800078ec0ff */
[----:B------:R-:W-:-:S13]  /*1720*/  ISETP.NE.AND P0, PT, R6, 0x38, PT ;  /* 0x000000380600780c */ /* 0x000fda0003f05270 */
[----:B------:R-:W-:-:S13]  /*1730*/  VOTE.ANY P0, !P0 ;  /* 0x0000000000ff7806 */ /* 0x000fda0004000100 */
[----:B------:R-:W-:Y:S05]  /*1740*/  @P0 BRA `(.L_x_120) ;  /* 0x0000000000380947 */ /* 0x000fea0003800000 */
[----:B------:R-:W0:Y:S01]  /*1750*/  LDCU.64 UR6, c[0x0][0x388] ;  /* 0x00007100ff0677ac */ /* 0x000e220008000a00 */
[----:B------:R-:W-:Y:S01]  /*1760*/  IADD3 R7, P0, PT, R5, R10, RZ ;  /* 0x0000000a05077210 */ /* 0x000fe20007f1e0ff */
[----:B------:R-:W-:-:S03]  /*1770*/  VIADD R10, R10, 0x20 ;  /* 0x000000200a0a7836 */ /* 0x000fc60000000000 */
[----:B------:R-:W-:Y:S02]  /*1780*/  LEA.HI.X.SX32 R14, R5, RZ, 0x1, P0 ;  /* 0x000000ff050e7211 */ /* 0x000fe400000f0eff */
[C---:B0-----:R-:W-:Y:S01]  /*1790*/  LEA R6, P0, R7.reuse, UR6, 0x2 ;  /* 0x0000000607067c11 */ /* 0x041fe2000f8010ff */
[----:B------:R-:W0:Y:S03]  /*17a0*/  LDCU UR6, c[0x0][0x39c] ;  /* 0x00007380ff0677ac */ /* 0x000e260008000800 */
[----:B------:R-:W-:-:S05]  /*17b0*/  LEA.HI.X R7, R7, UR7, R14, 0x2, P0 ;  /* 0x0000000707077c11 */ /* 0x000fca00080f140e */
[----:B------:R1:W-:Y:S04]  /*17c0*/  STG.E.U8 desc[UR4][R6.64], R15 ;  /* 0x0000000f06007986 */ /* 0x0003e8000c101104 */
[----:B------:R1:W-:Y:S04]  /*17d0*/  STG.E.U8 desc[UR4][R6.64+0x1], R17 ;  /* 0x0000011106007986 */ /* 0x0003e8000c101104 */
[----:B------:R1:W-:Y:S01]  /*17e0*/  STG.E.U8 desc[UR4][R6.64+0x2], R19 ;  /* 0x0000021306007986 */ /* 0x0003e2000c101104 */
[----:B0-----:R-:W-:-:S03]  /*17f0*/  ISETP.GE.AND P0, PT, R10, UR6, PT ;  /* 0x000000060a007c0c */ /* 0x001fc6000bf06270 */
[----:B------:R1:W-:Y:S10]  /*1800*/  STG.E.U8 desc[UR4][R6.64+0x3], R21 ;  /* 0x0000031506007986 */ /* 0x0003f4000c101104 */
[----:B------:R-:W-:Y:S05]  /*1810*/  @!P0 BRA `(.L_x_121) ;  /* 0xffffffe800a08947 */ /* 0x000fea000383ffff */
[----:B------:R-:W-:Y:S05]  /*1820*/  EXIT ;  /* 0x000000000000794d */ /* 0x000fea0003800000 */
.L_x_120:
[----:B------:R-:W-:-:S13]  /*1830*/  ISETP.NE.AND P0, PT, R4, RZ, PT ;  /* 0x000000ff0400720c */ /* 0x000fda0003f05270 */
[----:B------:R-:W-:Y:S05]  /*1840*/  @P0 EXIT ;  /* 0x000000000000094d */ /* 0x000fea0003800000 */
[----:B------:R-:W-:Y:S01]  /*1850*/  STG.E desc[UR4][R2.64], RZ ;  /* 0x000000ff02007986 */ /* 0x000fe2000c101904 */
[----:B------:R-:W-:Y:S05]  /*1860*/  EXIT ;  /* 0x000000000000794d */ /* 0x000fea0003800000 */
.L_x_66:
[----:B------:R-:W-:-:S13]  /*1870*/  ISETP.NE.AND P0, PT, R4, RZ, PT ;  /* 0x000000ff0400720c */ /* 0x000fda0003f05270 */
[----:B------:R-:W-:Y:S05]  /*1880*/  @P0 EXIT ;  /* 0x000000000000094d */ /* 0x000fea0003800000 */
[----:B------:R-:W-:Y:S01]  /*1890*/  STG.E desc[UR4][R2.64], RZ ;  /* 0x000000ff02007986 */ /* 0x000fe2000c101904 */
[----:B------:R-:W-:Y:S05]  /*18a0*/  EXIT ;  /* 0x000000000000794d */ /* 0x000fea0003800000 */
.L_x_122:
        /* <DEDUP_REMOVED lines=13> */
.L_x_215:


//--------------------- .text._Z10preprocessP6clauseS0_Pjii --------------------------
	.section	.text._Z10preprocessP6clauseS0_Pjii,"ax",@progbits
	.align	128
        .global         _Z10preprocessP6clauseS0_Pjii
        .type           _Z10preprocessP6clauseS0_Pjii,@function
        .size           _Z10preprocessP6clauseS0_Pjii,(.L_x_216 - _Z10preprocessP6clauseS0_Pjii)
        .other          _Z10preprocessP6clauseS0_Pjii,@"STO_CUDA_ENTRY STV_DEFAULT"
_Z10preprocessP6clauseS0_Pjii:
.text._Z10preprocessP6clauseS0_Pjii:
[----:B------:R-:W0:Y:S01]  /*0000*/  LDC R1, c[0x0][0x37c] ;  /* 0x0000df00ff017b82 */ /* 0x000e220000000800 */
[----:B------:R-:W1:Y:S07]  /*0010*/  S2R R22, SR_TID.X ;  /* 0x0000000000167919 */ /* 0x000e6e0000002100 */
[----:B------:R-:W2:Y:S01]  /*0020*/  S2UR UR4, SR_CTAID.X ;  /* 0x00000000000479c3 */ /* 0x000ea20000002500 */
[----:B------:R-:W3:Y:S01]  /*0030*/  LDCU UR5, c[0x0][0x398] ;  /* 0x00007300ff0577ac */ /* 0x000ee20008000800 */
[----:B------:R-:W-:Y:S01]  /*0040*/  BSSY.RECONVERGENT B0, `(.L_x_123) ;  /* 0x0000051000007945 */ /* 0x000fe20003800200 */
[----:B0-----:R-:W-:Y:S01]  /*0050*/  VIADD R1, R1, 0xfffffff8 ;  /* 0xfffffff801017836 */ /* 0x001fe20000000000 */
[----:B------:R-:W0:Y:S04]  /*0060*/  LDCU.64 UR6, c[0x0][0x358] ;  /* 0x00006b00ff0677ac */ /* 0x000e280008000a00 */
[----:B------:R-:W4:Y:S08]  /*0070*/  LDC.64 R14, c[0x0][0x388] ;  /* 0x0000e200ff0e7b82 */ /* 0x000f300000000a00 */
[----:B------:R-:W5:Y:S01]  /*0080*/  LDC.64 R12, c[0x0][0x390] ;  /* 0x0000e400ff0c7b82 */ /* 0x000f620000000a00 */
[----:B--2---:R-:W-:Y:S01]  /*0090*/  USHF.L.U32 UR4, UR4, 0x5, URZ ;  /* 0x0000000504047899 */ /* 0x004fe200080006ff */
[----:B-1----:R-:W-:-:S02]  /*00a0*/  SHF.R.U32.HI R21, RZ, 0x5, R22 ;  /* 0x00000005ff157819 */ /* 0x002fc40000011616 */
[----:B------:R-:W-:-:S03]  /*00b0*/  LOP3.LUT R22, R22, 0x1f, RZ, 0xc0, !PT ;  /* 0x0000001f16167812 */ /* 0x000fc600078ec0ff */
[----:B------:R-:W-:Y:S02]  /*00c0*/  LOP3.LUT R21, R21, UR4, RZ, 0xfc, !PT ;  /* 0x0000000415157c12 */ /* 0x000fe4000f8efcff */
[----:B---3--:R-:W-:-:S03]  /*00d0*/  ISETP.GE.AND P0, PT, R22, UR5, PT ;  /* 0x0000000516007c0c */ /* 0x008fc6000bf06270 */
[C---:B------:R-:W-:Y:S02]  /*00e0*/  IMAD R3, R21.reuse, UR5, RZ ;  /* 0x0000000515037c24 */ /* 0x040fe4000f8e02ff */
[----:B-----5:R-:W-:-:S04]  /*00f0*/  IMAD.WIDE R12, R21, 0x4, R12 ;  /* 0x00000004150c7825 */ /* 0x020fc800078e020c */
[----:B----4-:R-:W-:-:S04]  /*0100*/  IMAD.WIDE R14, R3, 0x4, R14 ;  /* 0x00000004030e7825 */ /* 0x010fc800078e020e */
[----:B0-----:R-:W-:Y:S05]  /*0110*/  @P0 BRA `(.L_x_124) ;  /* 0x00000004000c0947 */ /* 0x001fea0003800000 */
[----:B------:R-:W-:Y:S01]  /*0120*/  LOP3.LUT R0, RZ, R22, RZ, 0x33, !PT ;  /* 0x00000016ff007212 */ /* 0x000fe200078e33ff */
[----:B------:R-:W-:Y:S01]  /*0130*/  BSSY.RECONVERGENT B1, `(.L_x_125) ;  /* 0x000001a000017945 */ /* 0x000fe20003800200 */
[----:B------:R-:W-:-:S03]  /*0140*/  IMAD.MOV.U32 R3, RZ, RZ, R22 ;  /* 0x000000ffff037224 */ /* 0x000fc600078e0016 */
[----:B------:R-:W-:-:S05]  /*0150*/  VIADD R0, R0, UR5 ;  /* 0x0000000500007c36 */ /* 0x000fca0008000000 */
[C---:B------:R-:W-:Y:S02]  /*0160*/  LOP3.LUT R2, R0.reuse, 0x60, RZ, 0xc0, !PT ;  /* 0x0000006000027812 */ /* 0x040fe400078ec0ff */
[----:B------:R-:W-:Y:S02]  /*0170*/  ISETP.GE.U32.AND P1, PT, R0, 0x60, PT ;  /* 0x000000600000780c */ /* 0x000fe40003f26070 */
[----:B------:R-:W-:-:S13]  /*0180*/  ISETP.NE.AND P0, PT, R2, 0x60, PT ;  /* 0x000000600200780c */ /* 0x000fda0003f05270 */
[----:B------:R-:W-:Y:S05]  /*0190*/  @!P0 BRA `(.L_x_126) ;  /* 0x00000000004c8947 */ /* 0x000fea0003800000 */
[----:B------:R-:W-:Y:S01]  /*01a0*/  LEA.HI R0, R0, 0x1, RZ, 0x1b ;  /* 0x0000000100007811 */ /* 0x000fe200078fd8ff */
[----:B------:R-:W-:Y:S02]  /*01b0*/  IMAD.MOV.U32 R9, RZ, RZ, RZ ;  /* 0x000000ffff097224 */ /* 0x000fe400078e00ff */
[----:B------:R-:W-:Y:S01]  /*01c0*/  IMAD.MOV.U32 R3, RZ, RZ, R22 ;  /* 0x000000ffff037224 */ /* 0x000fe200078e0016 */
[----:B------:R-:W-:-:S07]  /*01d0*/  LOP3.LUT R0, R0, 0x3, RZ, 0xc0, !PT ;  /* 0x0000000300007812 */ /* 0x000fce00078ec0ff */
.L_x_127:
[----:B0-----:R-:W0:Y:S02]  /*01e0*/  LDC.64 R6, c[0x0][0x380] ;  /* 0x0000e000ff067b82 */ /* 0x001e240000000a00 */
[----:B0-----:R-:W-:-:S05]  /*01f0*/  IMAD.WIDE.U32 R6, R3, 0x4, R6 ;  /* 0x0000000403067825 */ /* 0x001fca00078e0006 */
[----:B------:R-:W2:Y:S04]  /*0200*/  LDG.E.U8 R11, desc[UR6][R6.64] ;  /* 0x00000006060b7981 */ /* 0x000ea8000c1e1100 */
[----:B------:R-:W3:Y:S04]  /*0210*/  LDG.E.U8 R17, desc[UR6][R6.64+0x1] ;  /* 0x0000010606117981 */ /* 0x000ee8000c1e1100 */
[----:B------:R-:W4:Y:S04]  /*0220*/  LDG.E.U8 R19, desc[UR6][R6.64+0x2] ;  /* 0x0000020606137981 */ /* 0x000f28000c1e1100 */
[----:B------:R-:W5:Y:S01]  /*0230*/  LDG.E.U8 R23, desc[UR6][R6.64+0x3] ;  /* 0x0000030606177981 */ /* 0x000f62000c1e1100 */
[----:B------:R-:W-:-:S04]  /*0240*/  IMAD.WIDE.U32 R4, R3, 0x4, R14 ;  /* 0x0000000403047825 */ /* 0x000fc800078e000e */
[----:B------:R-:W-:Y:S02]  /*0250*/  VIADD R9, R9, 0x1 ;  /* 0x0000000109097836 */ /* 0x000fe40000000000 */
[----:B------:R-:W-:-:S03]  /*0260*/  VIADD R3, R3, 0x20 ;  /* 0x0000002003037836 */ /* 0x000fc60000000000 */
[----:B------:R-:W-:Y:S01]  /*0270*/  ISETP.NE.AND P0, PT, R9, R0, PT ;  /* 0x000000000900720c */ /* 0x000fe20003f05270 */
[----:B--2---:R0:W-:Y:S04]  /*0280*/  STG.E.U8 desc[UR6][R4.64], R11 ;  /* 0x0000000b04007986 */ /* 0x0041e8000c101106 */
[----:B---3--:R0:W-:Y:S04]  /*0290*/  STG.E.U8 desc[UR6][R4.64+0x1], R17 ;  /* 0x0000011104007986 */ /* 0x0081e8000c101106 */
[----:B----4-:R0:W-:Y:S04]  /*02a0*/  STG.E.U8 desc[UR6][R4.64+0x2], R19 ;  /* 0x0000021304007986 */ /* 0x0101e8000c101106 */
[----:B-----5:R0:W-:Y:S01]  /*02b0*/  STG.E.U8 desc[UR6][R4.64+0x3], R23 ;  /* 0x0000031704007986 */ /* 0x0201e2000c101106 */
[----:B------:R-:W-:Y:S05]  /*02c0*/  @P0 BRA `(.L_x_127) ;  /* 0xfffffffc00c40947 */ /* 0x000fea000383ffff */
.L_x_126:
[----:B------:R-:W-:Y:S05]  /*02d0*/  BSYNC.RECONVERGENT B1 ;  /* 0x0000000000017941 */ /* 0x000fea0003800200 */
.L_x_125:
[----:B------:R-:W-:Y:S05]  /*02e0*/  @!P1 BRA `(.L_x_124) ;  /* 0x0000000000989947 */ /* 0x000fea0003800000 */
.L_x_128:
[----:B0-----:R-:W0:Y:S02]  /*02f0*/  LDC.64 R4, c[0x0][0x380] ;  /* 0x0000e000ff047b82 */ /* 0x001e240000000a00 */
[----:B0-----:R-:W-:-:S05]  /*0300*/  IMAD.WIDE.U32 R4, R3, 0x4, R4 ;  /* 0x0000000403047825 */ /* 0x001fca00078e0004 */
[----:B-1----:R-:W2:Y:S04]  /*0310*/  LDG.E.U8 R9, desc[UR6][R4.64] ;  /* 0x0000000604097981 */ /* 0x002ea8000c1e1100 */
[----:B------:R-:W3:Y:S04]  /*0320*/  LDG.E.U8 R11, desc[UR6][R4.64+0x1] ;  /* 0x00000106040b7981 */ /* 0x000ee8000c1e1100 */
[----:B------:R-:W4:Y:S04]  /*0330*/  LDG.E.U8 R17, desc[UR6][R4.64+0x2] ;  /* 0x0000020604117981 */ /* 0x000f28000c1e1100 */
[----:B------:R-:W5:Y:S01]  /*0340*/  LDG.E.U8 R19, desc[UR6][R4.64+0x3] ;  /* 0x0000030604137981 */ /* 0x000f62000c1e1100 */
[----:B------:R-:W-:-:S05]  /*0350*/  IMAD.WIDE.U32 R6, R3, 0x4, R14 ;  /* 0x0000000403067825 */ /* 0x000fca00078e000e */
        /* <DEDUP_REMOVED lines=24> */
[----:B------:R-:W-:-:S05]  /*04e0*/  VIADD R3, R3, 0x80 ;  /* 0x0000008003037836 */ /* 0x000fca0000000000 */
[----:B------:R-:W-:Y:S01]  /*04f0*/  ISETP.GE.AND P0, PT, R3, UR5, PT ;  /* 0x0000000503007c0c */ /* 0x000fe2000bf06270 */
[----:B--2---:R1:W-:Y:S04]  /*0500*/  STG.E.U8 desc[UR6][R6.64+0x180], R23 ;  /* 0x0001801706007986 */ /* 0x0043e8000c101106 */
[----:B---3--:R1:W-:Y:S04]  /*0510*/  STG.E.U8 desc[UR6][R6.64+0x181], R25 ;  /* 0x0001811906007986 */ /* 0x0083e8000c101106 */
[----:B----4-:R1:W-:Y:S04]  /*0520*/  STG.E.U8 desc[UR6][R6.64+0x182], R27 ;  /* 0x0001821b06007986 */ /* 0x0103e8000c101106 */
[----:B-----5:R1:W-:Y:S01]  /*0530*/  STG.E.U8 desc[UR6][R6.64+0x183], R29 ;  /* 0x0001831d06007986 */ /* 0x0203e2000c101106 */
[----:B------:R-:W-:Y:S05]  /*0540*/  @!P0 BRA `(.L_x_128) ;  /* 0xfffffffc00688947 */ /* 0x000fea000383ffff */
.L_x_124:
[----:B------:R-:W-:Y:S05]  /*0550*/  BSYNC.RECONVERGENT B0 ;  /* 0x0000000000007941 */ /* 0x000fea0003800200 */
.L_x_123:
[----:B------:R-:W2:Y:S02]  /*0560*/  LDC R0, c[0x0][0x39c] ;  /* 0x0000e700ff007b82 */ /* 0x000ea40000000800 */
[----:B--2---:R-:W-:Y:S01]  /*0570*/  ISETP.GE.AND P0, PT, R0, 0x1, PT ;  /* 0x000000010000780c */ /* 0x004fe20003f06270 */
[----:B------:R-:W-:-:S12]  /*0580*/  NOP ;  /* 0x0000000000007918 */ /* 0x000fd80000000000 */
[----:B------:R-:W-:Y:S05]  /*0590*/  @!P0 EXIT ;  /* 0x000000000000894d */ /* 0x000fea0003800000 */
[----:B------:R-:W-:Y:S01]  /*05a0*/  BSSY B2, `(.L_x_129) ;  /* 0x00001ad000027945 */ /* 0x000fe20003800000 */
[----:B------:R-:W-:Y:S02]  /*05b0*/  VIADD R20, R1, 0x3 ;  /* 0x0000000301147836 */ /* 0x000fe40000000000 */
[----:B01----:R-:W-:-:S07]  /*05c0*/  IMAD.MOV.U32 R19, RZ, RZ, RZ ;  /* 0x000000ffff137224 */ /* 0x003fce00078e00ff */
.L_x_198:
[----:B0-----:R-:W0:Y:S01]  /*05d0*/  LDCU UR4, c[0x0][0x398] ;  /* 0x00007300ff0477ac */ /* 0x001e220008000800 */
[----:B------:R-:W-:Y:S01]  /*05e0*/  IMAD.HI R0, R21, 0x55555556, RZ ;  /* 0x5555555615007827 */ /* 0x000fe200078e02ff */
[----:B------:R-:W-:-:S04]  /*05f0*/  PRMT R4, RZ, 0x7610, R4 ;  /* 0x00007610ff047816 */ /* 0x000fc80000000004 */
[----:B------:R-:W-:-:S05]  /*0600*/  LEA.HI R2, R0, R0, RZ, 0x1 ;  /* 0x0000000000027211 */ /* 0x000fca00078f08ff */
[----:B------:R-:W-:Y:S02]  /*0610*/  IMAD R0, R2, -0x3, R21 ;  /* 0xfffffffd02007824 */ /* 0x000fe400078e0215 */
[----:B------:R-:W-:Y:S01]  /*0620*/  IMAD.MOV.U32 R21, RZ, RZ, R2 ;  /* 0x000000ffff157224 */ /* 0x000fe200078e0002 */
[----:B0-----:R-:W-:Y:S01]  /*0630*/  ISETP.GE.AND P0, PT, R22, UR4, PT ;  /* 0x0000000416007c0c */ /* 0x001fe2000bf06270 */
[----:B------:R-:W-:-:S03]  /*0640*/  UMOV UR4, 0xffffffff ;  /* 0xffffffff00047882 */ /* 0x000fc60000000000 */
[----:B-1----:R-:W-:Y:S09]  /*0650*/  BRA.DIV UR4, `(.L_x_130) ;  /* 0x0000001a04987947 */ /* 0x002ff2000b800000 */
[----:B------:R-:W-:-:S07]  /*0660*/  VOTE.ANY R18, PT, !P0 ;  /* 0x0000000000127806 */ /* 0x000fce00040e0100 */
.L_x_201:
[----:B------:R-:W-:-:S13]  /*0670*/  ISETP.NE.AND P0, PT, R18, RZ, PT ;  /* 0x000000ff1200720c */ /* 0x000fda0003f05270 */
[----:B------:R-:W-:Y:S05]  /*0680*/  @!P0 BRA `(.L_x_131) ;  /* 0x00000018005c8947 */ /* 0x000fea0003800000 */
[----:B------:R-:W-:Y:S01]  /*0690*/  BSSY B1, `(.L_x_132) ;  /* 0x000018d000017945 */ /* 0x000fe20003800000 */
[----:B------:R-:W-:Y:S01]  /*06a0*/  IMAD.IADD R16, R1, 0x1, R0 ;  /* 0x0000000101107824 */ /* 0x000fe200078e0200 */
[C---:B------:R-:W-:Y:S01]  /*06b0*/  LOP3.LUT R23, R0.reuse, 0x3, RZ, 0xc0, !PT ;  /* 0x0000000300177812 */ /* 0x040fe200078ec0ff */
[C---:B------:R-:W-:Y:S01]  /*06c0*/  VIADD R24, R0.reuse, 0xffffffff ;  /* 0xffffffff00187836 */ /* 0x040fe20000000000 */
[----:B------:R-:W-:Y:S01]  /*06d0*/  LOP3.LUT R17, R0, 0x7ffffffc, RZ, 0xc0, !PT ;  /* 0x7ffffffc00117812 */ /* 0x000fe200078ec0ff */
[----:B------:R-:W-:-:S07]  /*06e0*/  IMAD.MOV.U32 R9, RZ, RZ, R22 ;  /* 0x000000ffff097224 */ /* 0x000fce00078e0016 */
.L_x_196:
[----:B0-----:R-:W0:Y:S01]  /*06f0*/  LDCU UR4, c[0x0][0x398] ;  /* 0x00007300ff0477ac */ /* 0x001e220008000800 */
[----:B------:R-:W-:Y:S01]  /*0700*/  LOP3.LUT P1, RZ, R4, 0xff, RZ, 0xc0, !PT ;  /* 0x000000ff04ff7812 */ /* 0x000fe2000782c0ff */
[----:B-1----:R-:W-:-:S12]  /*0710*/  IMAD.WIDE.U32 R10, R9, 0x4, R14 ;  /* 0x00000004090a7825 */ /* 0x002fd800078e000e */
[----:B------:R1:W5:Y:S01]  /*0720*/  @P1 LDL.U8 R25, [R16] ;  /* 0x0000000010191983 */ /* 0x0003620000100000 */
[----:B0-----:R-:W-:-:S13]  /*0730*/  ISETP.GE.AND P0, PT, R9, UR4, PT ;  /* 0x0000000409007c0c */ /* 0x001fda000bf06270 */
[----:B------:R1:W5:Y:S04]  /*0740*/  @!P0 LDG.E.U8 R7, desc[UR6][R10.64] ;  /* 0x000000060a078981 */ /* 0x000368000c1e1100 */
[----:B------:R1:W5:Y:S04]  /*0750*/  @!P0 LDG.E.U8 R5, desc[UR6][R10.64+0x1] ;  /* 0x000001060a058981 */ /* 0x000368000c1e1100 */
[----:B------:R1:W5:Y:S04]  /*0760*/  @!P0 LDG.E.U8 R3, desc[UR6][R10.64+0x2] ;  /* 0x000002060a038981 */ /* 0x000368000c1e1100 */
[----:B------:R1:W5:Y:S01]  /*0770*/  @!P0 LDG.E.U8 R27, desc[UR6][R10.64+0x3] ;  /* 0x000003060a1b8981 */ /* 0x000362000c1e1100 */
[----:B------:R-:W-:Y:S04]  /*0780*/  BSSY B0, `(.L_x_133) ;  /* 0x0000174000007945 */ /* 0x000fe80003800000 */
[----:B------:R-:W-:Y:S04]  /*0790*/  BSSY B3, `(.L_x_134) ;  /* 0x0000021000037945 */ /* 0x000fe80003800000 */
[----:B------:R-:W-:Y:S05]  /*07a0*/  @P1 BRA `(.L_x_135) ;  /* 0x00000000007c1947 */ /* 0x000fea0003800000 */
[----:B------:R-:W0:Y:S01]  /*07b0*/  REDUX.OR UR4, R18 ;  /* 0x00000000120473c4 */ /* 0x000e220000004000 */
[----:B------:R-:W-:Y:S02]  /*07c0*/  R2UR P1, URZ, R18 ;  /* 0x0000000012ff72ca */ /* 0x000fe40000020000 */
[C---:B-----5:R-:W-:Y:S02]  /*07d0*/  LOP3.LUT P0, RZ, R27.reuse, 0x7, RZ, 0xc0, !PT ;  /* 0x000000071bff7812 */ /* 0x060fe4000780c0ff */
[----:B------:R-:W-:-:S04]  /*07e0*/  LOP3.LUT R2, R27, 0x3f, RZ, 0xc0, !PT ;  /* 0x0000003f1b027812 */ /* 0x000fc800078ec0ff */
[----:B------:R-:W-:-:S05]  /*07f0*/  ISETP.NE.AND P0, PT, R2, 0x38, !P0 ;  /* 0x000000380200780c */ /* 0x000fca0004705270 */
[----:B0-----:R-:W-:Y:S08]  /*0800*/  @!P1 BRA.DIV UR4, `(.L_x_136) ;  /* 0x0000001a04509947 */ /* 0x001ff0000b800000 */
[----:B------:R-:W-:-:S07]  /*0810*/  VOTE.ANY R6, PT, P0 ;  /* 0x0000000000067806 */ /* 0x000fce00000e0100 */
.L_x_204:
[----:B------:R-:W-:Y:S02]  /*0820*/  ISETP.NE.AND P0, PT, R6, RZ, PT ;  /* 0x000000ff0600720c */ /* 0x000fe40003f05270 */
[----:B------:R-:W-:-:S11]  /*0830*/  PRMT R4, RZ, 0x7610, R4 ;  /* 0x00007610ff047816 */ /* 0x000fd60000000004 */
[----:B------:R-:W-:Y:S05]  /*0840*/  @!P0 BREAK B3 ;  /* 0x0000000000038942 */ /* 0x000fea0003800000 */
[----:B------:R-:W-:Y:S05]  /*0850*/  @!P0 BRA `(.L_x_137) ;  /* 0x0000001400988947 */ /* 0x000fea0003800000 */
[----:B------:R-:W0:Y:S01]  /*0860*/  BREV R25, R6 ;  /* 0x0000000600197301 */ /* 0x000e220000000000 */
[----:B------:R-:W-:Y:S01]  /*0870*/  IMAD.U32 R4, R3, 0x10000, RZ ;  /* 0x0001000003047824 */ /* 0x000fe200078e00ff */
[----:B------:R-:W-:Y:S01]  /*0880*/  LOP3.LUT R2, R27, 0xffff, RZ, 0xc0, !PT ;  /* 0x0000ffff1b027812 */ /* 0x000fe200078ec0ff */
[----:B------:R-:W-:Y:S05]  /*0890*/  WARPSYNC R18 ;  /* 0x0000000012007348 */ /* 0x000fea0003800000 */
[----:B------:R-:W-:-:S05]  /*08a0*/  LOP3.LUT R4, R4, 0xff0000, RZ, 0xc0, !PT ;  /* 0x00ff000004047812 */ /* 0x000fca00078ec0ff */
[----:B------:R-:W-:Y:S01]  /*08b0*/  IMAD R2, R2, 0x1000000, R4 ;  /* 0x0100000002027824 */ /* 0x000fe200078e0204 */
[----:B0-----:R-:W0:Y:S03]  /*08c0*/  FLO.U32.SH R29, R25 ;  /* 0x00000019001d7300 */ /* 0x001e2600000e0400 */
[----:B------:R-:W-:-:S04]  /*08d0*/  IMAD R2, R5, 0x100, R2 ;  /* 0x0000010005027824 */ /* 0x000fc800078e0202 */
[----:B------:R-:W-:-:S06]  /*08e0*/  IMAD.IADD R2, R7, 0x1, R2 ;  /* 0x0000000107027824 */ /* 0x000fcc00078e0202 */
[----:B0-----:R-:W0:Y:S02]  /*08f0*/  SHFL.IDX PT, R2, R2, R29, 0x1f ;  /* 0x00001f1d02027589 */ /* 0x001e2400000e0000 */
[--C-:B0-----:R-:W-:Y:S02]  /*0900*/  SHF.R.U32.HI R4, RZ, 0x8, R2.reuse ;  /* 0x00000008ff047819 */ /* 0x101fe40000011602 */
[----:B------:R0:W-:Y:S01]  /*0910*/  STL.U8 [R1], R2 ;  /* 0x0000000201007387 */ /* 0x0001e20000100000 */
[--C-:B------:R-:W-:Y:S02]  /*0920*/  SHF.R.U32.HI R6, RZ, 0x10, R2.reuse ;  /* 0x00000010ff067819 */ /* 0x100fe40000011602 */
[----:B------:R-:W-:Y:S01]  /*0930*/  SHF.R.U32.HI R8, RZ, 0x18, R2 ;  /* 0x00000018ff087819 */ /* 0x000fe20000011602 */
[----:B------:R0:W-:Y:S04]  /*0940*/  STL.U8 [R1+0x1], R4 ;  /* 0x0000010401007387 */ /* 0x0001e80000100000 */
[----:B------:R0:W-:Y:S04]  /*0950*/  STL.U8 [R1+0x2], R6 ;  /* 0x0000020601007387 */ /* 0x0001e80000100000 */
[----:B------:R0:W-:Y:S04]  /*0960*/  STL.U8 [R1+0x3], R8 ;  /* 0x0000030801007387 */ /* 0x0001e80000100000 */
[----:B------:R-:W2:Y:S02]  /*0970*/  LDL.U8 R25, [R16] ;  /* 0x0000000010197983 */ /* 0x000ea40000100000 */
[----:B--2---:R-:W-:-:S13]  /*0980*/  ISETP.NE.AND P0, PT, R25, RZ, PT ;  /* 0x000000ff1900720c */ /* 0x004fda0003f05270 */
[----:B0-----:R-:W-:Y:S05]  /*0990*/  @!P0 BRA `(.L_x_138) ;  /* 0x0000001400888947 */ /* 0x001fea0003800000 */
.L_x_135:
[----:B------:R-:W-:Y:S05]  /*09a0*/  BSYNC B3 ;  /* 0x0000000000037941 */ /* 0x000fea0003800000 */
.L_x_134:
[----:B------:R-:W-:Y:S01]  /*09b0*/  ISETP.GE.AND P1, PT, R0, 0x1, PT ;  /* 0x000000010000780c */ /* 0x000fe20003f26270 */
[----:B------:R-:W-:-:S12]  /*09c0*/  BSSY.RECONVERGENT B5, `(.L_x_139) ;  /* 0x000005e000057945 */ /* 0x000fd80003800200 */
[----:B------:R-:W-:Y:S05]  /*09d0*/  @!P1 BRA `(.L_x_140) ;  /* 0x0000000400709947 */ /* 0x000fea0003800000 */
        /* <DEDUP_REMOVED lines=8> */
.L_x_152:
[----:B-----5:R-:W-:Y:S01]  /*0a60*/  LOP3.LUT P0, RZ, R27, 0x8, RZ, 0xc0, !PT ;  /* 0x000000081bff7812 */ /* 0x020fe2000780c0ff */
[----:B------:R-:W-:-:S12]  /*0a70*/  BSSY.RECONVERGENT B6, `(.L_x_144) ;  /* 0x0000008000067945 */ /* 0x000fd80003800200 */
[----:B------:R-:W-:Y:S05]  /*0a80*/  @P0 BRA `(.L_x_145) ;  /* 0x0000000000180947 */ /* 0x000fea0003800000 */
[----:B------:R-:W2:Y:S02]  /*0a90*/  LDL.U8 R6, [R2+-0x3] ;  /* 0xfffffd0002067983 */ /* 0x000ea40000100000 */
[----:B--2---:R-:W-:-:S13]  /*0aa0*/  LOP3.LUT P0, RZ, R6, 0x7f, R7, 0x48, !PT ;  /* 0x0000007f06ff7812 */ /* 0x004fda0007804807 */
[----:B------:R-:W-:-:S04]  /*0ab0*/  @!P0 LOP3.LUT R6, R6, 0x80, RZ, 0xc0, !PT ;  /* 0x0000008006068812 */ /* 0x000fc800078ec0ff */
[----:B------:R-:W-:-:S04]  /*0ac0*/  @!P0 SHF.R.U32.HI R6, RZ, 0x7, R6 ;  /* 0x00000007ff068819 */ /* 0x000fc80000011606 */
[----:B------:R-:W-:-:S04]  /*0ad0*/  @!P0 LOP3.LUT R6, R6, 0x8, R27, 0xfe, !PT ;  /* 0x0000000806068812 */ /* 0x000fc800078efe1b */
[----:B------:R-:W-:-:S07]  /*0ae0*/  @!P0 PRMT R27, R6, 0x7610, R27 ;  /* 0x00007610061b8816 */ /* 0x000fce000000001b */
.L_x_145:
[----:B------:R-:W-:Y:S05]  /*0af0*/  BSYNC.RECONVERGENT B6 ;  /* 0x0000000000067941 */ /* 0x000fea0003800200 */
.L_x_144:
[----:B------:R-:W-:Y:S01]  /*0b00*/  LOP3.LUT P0, RZ, R27, 0x8, RZ, 0xc0, !PT ;  /* 0x000000081bff7812 */ /* 0x000fe2000780c0ff */
[----:B------:R-:W-:Y:S01]  /*0b10*/  BSSY.RECONVERGENT B6, `(.L_x_146) ;  /* 0x0000009000067945 */ /* 0x000fe20003800200 */
[----:B------:R-:W-:-:S11]  /*0b20*/  VIADD R4, R4, 0x4 ;  /* 0x0000000404047836 */ /* 0x000fd60000000000 */
[----:B------:R-:W-:Y:S05]  /*0b30*/  @P0 BRA `(.L_x_147) ;  /* 0x0000000000180947 */ /* 0x000fea0003800000 */
[----:B------:R-:W2:Y:S02]  /*0b40*/  LDL.U8 R6, [R2+-0x2] ;  /* 0xfffffe0002067983 */ /* 0x000ea40000100000 */
[----:B--2---:R-:W-:-:S13]  /*0b50*/  LOP3.LUT P0, RZ, R6, 0x7f, R7, 0x48, !PT ;  /* 0x0000007f06ff7812 */ /* 0x004fda0007804807 */
[----:B------:R-:W-:-:S04]  /*0b60*/  @!P0 LOP3.LUT R6, R6, 0x80, RZ, 0xc0, !PT ;  /* 0x0000008006068812 */ /* 0x000fc800078ec0ff */
[----:B------:R-:W-:-:S04]  /*0b70*/  @!P0 SHF.R.U32.HI R6, RZ, 0x7, R6 ;  /* 0x00000007ff068819 */ /* 0x000fc80000011606 */
[----:B------:R-:W-:-:S04]  /*0b80*/  @!P0 LOP3.LUT R6, R6, 0x8, R27, 0xfe, !PT ;  /* 0x0000000806068812 */ /* 0x000fc800078efe1b */
[----:B------:R-:W-:-:S07]  /*0b90*/  @!P0 PRMT R27, R6, 0x7610, R27 ;  /* 0x00007610061b8816 */ /* 0x000fce000000001b */
.L_x_147:
[----:B------:R-:W-:Y:S05]  /*0ba0*/  BSYNC.RECONVERGENT B6 ;  /* 0x0000000000067941 */ /* 0x000fea0003800200 */
.L_x_146:
[----:B------:R-:W-:Y:S01]  /*0bb0*/  LOP3.LUT P2, RZ, R27, 0x8, RZ, 0xc0, !PT ;  /* 0x000000081bff7812 */ /* 0x000fe2000784c0ff */
[----:B------:R-:W-:Y:S01]  /*0bc0*/  BSSY.RECONVERGENT B6, `(.L_x_148) ;  /* 0x0000009000067945 */ /* 0x000fe20003800200 */
[----:B------:R-:W-:-:S11]  /*0bd0*/  ISETP.NE.AND P0, PT, R4, RZ, PT ;  /* 0x000000ff0400720c */ /* 0x000fd60003f05270 */
[----:B------:R-:W-:Y:S05]  /*0be0*/  @P2 BRA `(.L_x_149) ;  /* 0x0000000000182947 */ /* 0x000fea0003800000 */
[----:B------:R-:W2:Y:S02]  /*0bf0*/  LDL.U8 R6, [R2+-0x1] ;  /* 0xffffff0002067983 */ /* 0x000ea40000100000 */
[----:B--2---:R-:W-:-:S13]  /*0c00*/  LOP3.LUT P2, RZ, R6, 0x7f, R7, 0x48, !PT ;  /* 0x0000007f06ff7812 */ /* 0x004fda0007844807 */
[----:B------:R-:W-:-:S04]  /*0c10*/  @!P2 LOP3.LUT R6, R6, 0x80, RZ, 0xc0, !PT ;  /* 0x000000800606a812 */ /* 0x000fc800078ec0ff */
[----:B------:R-:W-:-:S04]  /*0c20*/  @!P2 SHF.R.U32.HI R6, RZ, 0x7, R6 ;  /* 0x00000007ff06a819 */ /* 0x000fc80000011606 */
[----:B------:R-:W-:-:S04]  /*0c30*/  @!P2 LOP3.LUT R6, R6, 0x8, R27, 0xfe, !PT ;  /* 0x000000080606a812 */ /* 0x000fc800078efe1b */
[----:B------:R-:W-:-:S07]  /*0c40*/  @!P2 PRMT R27, R6, 0x7610, R27 ;  /* 0x00007610061ba816 */ /* 0x000fce000000001b */
.L_x_149:
[----:B------:R-:W-:Y:S05]  /*0c50*/  BSYNC.RECONVERGENT B6 ;  /* 0x0000000000067941 */ /* 0x000fea0003800200 */
.L_x_148:
[----:B------:R-:W-:Y:S01]  /*0c60*/  LOP3.LUT P2, RZ, R27, 0x8, RZ, 0xc0, !PT ;  /* 0x000000081bff7812 */ /* 0x000fe2000784c0ff */
[----:B------:R-:W-:-:S12]  /*0c70*/  BSSY.RECONVERGENT B6, `(.L_x_150) ;  /* 0x0000008000067945 */ /* 0x000fd80003800200 */
[----:B------:R-:W-:Y:S05]  /*0c80*/  @P2 BRA `(.L_x_151) ;  /* 0x0000000000182947 */ /* 0x000fea0003800000 */
[----:B------:R-:W2:Y:S02]  /*0c90*/  LDL.U8 R6, [R2] ;  /* 0x0000000002067983 */ /* 0x000ea40000100000 */
[----:B--2---:R-:W-:-:S13]  /*0ca0*/  LOP3.LUT P2, RZ, R6, 0x7f, R7, 0x48, !PT ;  /* 0x0000007f06ff7812 */ /* 0x004fda0007844807 */
[----:B------:R-:W-:-:S04]  /*0cb0*/  @!P2 LOP3.LUT R6, R6, 0x80, RZ, 0xc0, !PT ;  /* 0x000000800606a812 */ /* 0x000fc800078ec0ff */
[----:B------:R-:W-:-:S04]  /*0cc0*/  @!P2 SHF.R.U32.HI R6, RZ, 0x7, R6 ;  /* 0x00000007ff06a819 */ /* 0x000fc80000011606 */
[----:B------:R-:W-:-:S04]  /*0cd0*/  @!P2 LOP3.LUT R6, R6, 0x8, R27, 0xfe, !PT ;  /* 0x000000080606a812 */ /* 0x000fc800078efe1b */
[----:B------:R-:W-:-:S07]  /*0ce0*/  @!P2 PRMT R27, R6, 0x7610, R27 ;  /* 0x00007610061ba816 */ /* 0x000fce000000001b */
.L_x_151:
[----:B------:R-:W-:Y:S05]  /*0cf0*/  BSYNC.RECONVERGENT B6 ;  /* 0x0000000000067941 */ /* 0x000fea0003800200 */
.L_x_150:
[----:B------:R-:W-:Y:S01]  /*0d00*/  VIADD R2, R2, 0x4 ;  /* 0x0000000402027836 */ /* 0x000fe20000000000 */
[----:B------:R-:W-:Y:S06]  /*0d10*/  @P0 BRA `(.L_x_152) ;  /* 0xfffffffc00500947 */ /* 0x000fec000383ffff */
[----:B------:R-:W-:Y:S05]  /*0d20*/  BSYNC.RECONVERGENT B3 ;  /* 0x0000000000037941 */ /* 0x000fea0003800200 */
.L_x_143:
[----:B------:R-:W-:-:S07]  /*0d30*/  IMAD.MOV.U32 R2, RZ, RZ, R17 ;  /* 0x000000ffff027224 */ /* 0x000fce00078e0011 */
.L_x_142:
[----:B------:R-:W-:Y:S05]  /*0d40*/  BSYNC.RECONVERGENT B4 ;  /* 0x0000000000047941 */ /* 0x000fea0003800200 */
.L_x_141:
[----:B------:R-:W-:-:S13]  /*0d50*/  ISETP.NE.AND P0, PT, R23, RZ, PT ;  /* 0x000000ff1700720c */ /* 0x000fda0003f05270 */
[----:B------:R-:W-:Y:S05]  /*0d60*/  @!P0 BRA `(.L_x_140) ;  /* 0x00000000008c8947 */ /* 0x000fea0003800000 */
[----:B-----5:R-:W-:Y:S01]  /*0d70*/  LOP3.LUT P2, RZ, R27, 0x8, RZ, 0xc0, !PT ;  /* 0x000000081bff7812 */ /* 0x020fe2000784c0ff */
[----:B------:R-:W-:Y:S01]  /*0d80*/  BSSY.RECONVERGENT B3, `(.L_x_153) ;  /* 0x000000a000037945 */ /* 0x000fe20003800200 */
[----:B------:R-:W-:Y:S01]  /*0d90*/  ISETP.NE.AND P0, PT, R23, 0x1, PT ;  /* 0x000000011700780c */ /* 0x000fe20003f05270 */
[----:B------:R-:W-:-:S10]  /*0da0*/  IMAD.IADD R2, R1, 0x1, R2 ;  /* 0x0000000101027824 */ /* 0x000fd400078e0202 */
[----:B------:R-:W-:Y:S05]  /*0db0*/  @P2 BRA `(.L_x_154) ;  /* 0x0000000000182947 */ /* 0x000fea0003800000 */
[----:B------:R-:W2:Y:S02]  /*0dc0*/  LDL.U8 R4, [R2] ;  /* 0x0000000002047983 */ /* 0x000ea40000100000 */
[----:B--2---:R-:W-:-:S13]  /*0dd0*/  LOP3.LUT P2, RZ, R4, 0x7f, R7, 0x48, !PT ;  /* 0x0000007f04ff7812 */ /* 0x004fda0007844807 */
[----:B------:R-:W-:-:S04]  /*0de0*/  @!P2 LOP3.LUT R4, R4, 0x80, RZ, 0xc0, !PT ;  /* 0x000000800404a812 */ /* 0x000fc800078ec0ff */
[----:B------:R-:W-:-:S04]  /*0df0*/  @!P2 SHF.R.U32.HI R4, RZ, 0x7, R4 ;  /* 0x00000007ff04a819 */ /* 0x000fc80000011604 */
[----:B------:R-:W-:-:S04]  /*0e00*/  @!P2 LOP3.LUT R4, R4, 0x8, R27, 0xfe, !PT ;  /* 0x000000080404a812 */ /* 0x000fc800078efe1b */
[----:B------:R-:W-:-:S07]  /*0e10*/  @!P2 PRMT R27, R4, 0x7610, R27 ;  /* 0x00007610041ba816 */ /* 0x000fce000000001b */
.L_x_154:
[----:B------:R-:W-:Y:S05]  /*0e20*/  BSYNC.RECONVERGENT B3 ;  /* 0x0000000000037941 */ /* 0x000fea0003800200 */
.L_x_153:
[----:B------:R-:W-:Y:S05]  /*0e30*/  @!P0 BRA `(.L_x_140) ;  /* 0x0000000000588947 */ /* 0x000fea0003800000 */
[----:B------:R-:W-:Y:S01]  /*0e40*/  LOP3.LUT P0, RZ, R27, 0x8, RZ, 0xc0, !PT ;  /* 0x000000081bff7812 */ /* 0x000fe2000780c0ff */
[----:B------:R-:W-:-:S12]  /*0e50*/  BSSY.RECONVERGENT B3, `(.L_x_155) ;  /* 0x0000008000037945 */ /* 0x000fd80003800200 */
[----:B------:R-:W-:Y:S05]  /*0e60*/  @P0 BRA `(.L_x_156) ;  /* 0x0000000000180947 */ /* 0x000fea0003800000 */
[----:B------:R-:W2:Y:S02]  /*0e70*/  LDL.U8 R4, [R2+0x1] ;  /* 0x0000010002047983 */ /* 0x000ea40000100000 */
[----:B--2---:R-:W-:-:S13]  /*0e80*/  LOP3.LUT P0, RZ, R4, 0x7f, R7, 0x48, !PT ;  /* 0x0000007f04ff7812 */ /* 0x004fda0007804807 */
[----:B------:R-:W-:-:S04]  /*0e90*/  @!P0 LOP3.LUT R4, R4, 0x80, RZ, 0xc0, !PT ;  /* 0x0000008004048812 */ /* 0x000fc800078ec0ff */
[----:B------:R-:W-:-:S04]  /*0ea0*/  @!P0 SHF.R.U32.HI R4, RZ, 0x7, R4 ;  /* 0x00000007ff048819 */ /* 0x000fc80000011604 */
[----:B------:R-:W-:-:S04]  /*0eb0*/  @!P0 LOP3.LUT R4, R4, 0x8, R27, 0xfe, !PT ;  /* 0x0000000804048812 */ /* 0x000fc800078efe1b */
[----:B------:R-:W-:-:S07]  /*0ec0*/  @!P0 PRMT R27, R4, 0x7610, R27 ;  /* 0x00007610041b8816 */ /* 0x000fce000000001b */
.L_x_156:
[----:B------:R-:W-:Y:S05]  /*0ed0*/  BSYNC.RECONVERGENT B3 ;  /* 0x0000000000037941 */ /* 0x000fea0003800200 */
.L_x_155:
        /* <DEDUP_REMOVED lines=8> */
[----:B------:R-:W-:-:S04]  /*0f60*/  @!P0 LOP3.LUT R4, R2, 0x80, RZ, 0xc0, !PT ;  /* 0x0000008002048812 */ /* 0x000fc800078ec0ff */
[----:B------:R-:W-:-:S04]  /*0f70*/  @!P0 SHF.R.U32.HI R4, RZ, 0x7, R4 ;  /* 0x00000007ff048819 */ /* 0x000fc80000011604 */
[----:B------:R-:W-:-:S04]  /*0f80*/  @!P0 LOP3.LUT R4, R4, 0x8, R27, 0xfe, !PT ;  /* 0x0000000804048812 */ /* 0x000fc800078efe1b */
[----:B------:R-:W-:-:S07]  /*0f90*/  @!P0 PRMT R27, R4, 0x7610, R27 ;  /* 0x00007610041b8816 */ /* 0x000fce000000001b */
.L_x_140:
[----:B------:R-:W-:Y:S05]  /*0fa0*/  BSYNC.RECONVERGENT B5 ;  /* 0x0000000000057941 */ /* 0x000fea0003800200 */
.L_x_139:
[----:B-----5:R-:W-:Y:S01]  /*0fb0*/  PRMT R2, R25, 0x9910, RZ ;  /* 0x0000991019027816 */ /* 0x020fe200000000ff */
[----:B------:R-:W-:Y:S01]  /*0fc0*/  BSSY.RECONVERGENT B5, `(.L_x_157) ;  /* 0x000006c000057945 */ /* 0x000fe20003800200 */
[C---:B------:R-:W-:Y:S02]  /*0fd0*/  PRMT R4, R7.reuse, 0x8880, RZ ;  /* 0x0000888007047816 */ /* 0x040fe400000000ff */
[----:B------:R-:W-:-:S03]  /*0fe0*/  ISETP.NE.AND P2, PT, R7, R2, PT ;  /* 0x000000020700720c */ /* 0x000fc60003f45270 */
[----:B------:R-:W-:Y:S02]  /*0ff0*/  IMAD.MOV.U32 R2, RZ, RZ, R4 ;  /* 0x000000ffff027224 */ /* 0x000fe400078e0004 */
[----:B------:R-:W-:-:S03]  /*1000*/  IMAD.MOV.U32 R4, RZ, RZ, 0x9 ;  /* 0x00000009ff047424 */ /* 0x000fc600078e00ff */
[----:B------:R-:W-:-:S04]  /*1010*/  ISETP.GT.AND P0, PT, R2, -0x1, PT ;  /* 0xffffffff0200780c */ /* 0x000fc80003f04270 */
[----:B------:R-:W-:-:S04]  /*1020*/  SEL R2, R4, 0x8, P0 ;  /* 0x0000000804027807 */ /* 0x000fc80000000000 */
        /* <DEDUP_REMOVED lines=10> */
.L_x_170:
        /* <DEDUP_REMOVED lines=11> */
.L_x_163:
[----:B------:R-:W-:Y:S05]  /*1180*/  BSYNC.RECONVERGENT B6 ;  /* 0x0000000000067941 */ /* 0x000fea0003800200 */
.L_x_162:
        /* <DEDUP_REMOVED lines=11> */
.L_x_165:
[----:B------:R-:W-:Y:S05]  /*1240*/  BSYNC.RECONVERGENT B6 ;  /* 0x0000000000067941 */ /* 0x000fea0003800200 */
.L_x_164:
        /* <DEDUP_REMOVED lines=11> */
.L_x_167:
[----:B------:R-:W-:Y:S05]  /*1300*/  BSYNC.RECONVERGENT B6 ;  /* 0x0000000000067941 */ /* 0x000fea0003800200 */
.L_x_166:
        /* <DEDUP_REMOVED lines=10> */
.L_x_169:
[----:B------:R-:W-:Y:S05]  /*13b0*/  BSYNC.RECONVERGENT B6 ;  /* 0x0000000000067941 */ /* 0x000fea0003800200 */
.L_x_168:
[----:B------:R-:W-:Y:S05]  /*13c0*/  @P0 BRA `(.L_x_170) ;  /* 0xfffffffc00400947 */ /* 0x000fea000383ffff */
[----:B------:R-:W-:Y:S05]  /*13d0*/  BSYNC.RECONVERGENT B3 ;  /* 0x0000000000037941 */ /* 0x000fea0003800200 */
.L_x_161:
[----:B------:R-:W-:-:S07]  /*13e0*/  IMAD.MOV.U32 R2, RZ, RZ, R17 ;  /* 0x000000ffff027224 */ /* 0x000fce00078e0011 */
.L_x_160:
[----:B------:R-:W-:Y:S05]  /*13f0*/  BSYNC.RECONVERGENT B4 ;  /* 0x0000000000047941 */ /* 0x000fea0003800200 */
.L_x_159:
        /* <DEDUP_REMOVED lines=14> */
.L_x_172:
[----:B------:R-:W-:Y:S05]  /*14e0*/  BSYNC.RECONVERGENT B3 ;  /* 0x0000000000037941 */ /* 0x000fea0003800200 */
.L_x_171:
        /* <DEDUP_REMOVED lines=11> */
.L_x_174:
[----:B------:R-:W-:Y:S05]  /*15a0*/  BSYNC.RECONVERGENT B3 ;  /* 0x0000000000037941 */ /* 0x000fea0003800200 */
.L_x_173:
        /* <DEDUP_REMOVED lines=13> */
.L_x_158:
[----:B------:R-:W-:Y:S05]  /*1680*/  BSYNC.RECONVERGENT B5 ;  /* 0x0000000000057941 */ /* 0x000fea0003800200 */
.L_x_157:
[----:B------:R-:W-:Y:S01]  /*1690*/  PRMT R2, R5, 0x8880, RZ ;  /* 0x0000888005027816 */ /* 0x000fe200000000ff */
[----:B------:R-:W-:Y:S01]  /*16a0*/  IMAD.MOV.U32 R27, RZ, RZ, 0x12 ;  /* 0x00000012ff1b7424 */ /* 0x000fe200078e00ff */
[----:B------:R-:W-:Y:S02]  /*16b0*/  BSSY.RECONVERGENT B5, `(.L_x_175) ;  /* 0x000006a000057945 */ /* 0x000fe40003800200 */
[----:B------:R-:W-:Y:S02]  /*16c0*/  ISETP.GT.AND P0, PT, R2, -0x1, PT ;  /* 0xffffffff0200780c */ /* 0x000fe40003f04270 */
[----:B------:R-:W-:Y:S02]  /*16d0*/  PRMT R2, R25, 0x9910, RZ ;  /* 0x0000991019027816 */ /* 0x000fe400000000ff */
[----:B------:R-:W-:Y:S02]  /*16e0*/  SEL R27, R27, 0x10, P0 ;  /* 0x000000101b1b7807 */ /* 0x000fe40000000000 */
[----:B------:R-:W-:-:S02]  /*16f0*/  ISETP.NE.AND P0, PT, R5, R2, PT ;  /* 0x000000020500720c */ /* 0x000fc40003f05270 */
        /* <DEDUP_REMOVED lines=10> */
.L_x_188:
        /* <DEDUP_REMOVED lines=11> */
.L_x_181:
[----:B------:R-:W-:Y:S05]  /*1850*/  BSYNC.RECONVERGENT B6 ;  /* 0x0000000000067941 */ /* 0x000fea0003800200 */
.L_x_180:
        /* <DEDUP_REMOVED lines=11> */
.L_x_183:
[----:B------:R-:W-:Y:S05]  /*1910*/  BSYNC.RECONVERGENT B6 ;  /* 0x0000000000067941 */ /* 0x000fea0003800200 */
.L_x_182:
        /* <DEDUP_REMOVED lines=11> */
.L_x_185:
[----:B------:R-:W-:Y:S05]  /*19d0*/  BSYNC.RECONVERGENT B6 ;  /* 0x0000000000067941 */ /* 0x000fea0003800200 */
.L_x_184:
        /* <DEDUP_REMOVED lines=10> */
.L_x_187:
[----:B------:R-:W-:Y:S05]  /*1a80*/  BSYNC.RECONVERGENT B6 ;  /* 0x0000000000067941 */ /* 0x000fea0003800200 */
.L_x_186:
[----:B------:R-:W-:Y:S05]  /*1a90*/  @P0 BRA `(.L_x_188) ;  /* 0xfffffffc00400947 */ /* 0x000fea000383ffff */
[----:B------:R-:W-:Y:S05]  /*1aa0*/  BSYNC.RECONVERGENT B3 ;  /* 0x0000000000037941 */ /* 0x000fea0003800200 */
.L_x_179:
[----:B------:R-:W-:-:S07]  /*1ab0*/  IMAD.MOV.U32 R2, RZ, RZ, R17 ;  /* 0x000000ffff027224 */ /* 0x000fce00078e0011 */
.L_x_178:
[----:B------:R-:W-:Y:S05]  /*1ac0*/  BSYNC.RECONVERGENT B4 ;  /* 0x0000000000047941 */ /* 0x000fea0003800200 */
.L_x_177:
        /* <DEDUP_REMOVED lines=14> */
.L_x_190:
[----:B------:R-:W-:Y:S05]  /*1bb0*/  BSYNC.RECONVERGENT B3 ;  /* 0x0000000000037941 */ /* 0x000fea0003800200 */
.L_x_189:
        /* <DEDUP_REMOVED lines=11> */
.L_x_192:
[----:B------:R-:W-:Y:S05]  /*1c70*/  BSYNC.RECONVERGENT B3 ;  /* 0x0000000000037941 */ /* 0x000fea0003800200 */
.L_x_191:
        /* <DEDUP_REMOVED lines=13> */
.L_x_176:
[----:B------:R-:W-:Y:S05]  /*1d50*/  BSYNC.RECONVERGENT B5 ;  /* 0x0000000000057941 */ /* 0x000fea0003800200 */
.L_x_175:
[----:B------:R-:W-:Y:S01]  /*1d60*/  PRMT R2, R25, 0x9910, RZ ;  /* 0x0000991019027816 */ /* 0x000fe200000000ff */
[----:B------:R-:W-:Y:S01]  /*1d70*/  IMAD.MOV.U32 R25, RZ, RZ, 0x24 ;  /* 0x00000024ff197424 */ /* 0x000fe200078e00ff */
[C---:B------:R-:W-:Y:S01]  /*1d80*/  PRMT R8, R3.reuse, 0x8880, RZ ;  /* 0x0000888003087816 */ /* 0x040fe200000000ff */
[----:B------:R-:W-:Y:S01]  /*1d90*/  BSSY.RECONVERGENT B3, `(.L_x_193) ;  /* 0x000000a000037945 */ /* 0x000fe20003800200 */
[----:B------:R-:W-:-:S03]  /*1da0*/  ISETP.NE.AND P1, PT, R3, R2, PT ;  /* 0x000000020300720c */ /* 0x000fc60003f25270 */
[----:B------:R-:W-:-:S05]  /*1db0*/  IMAD.MOV.U32 R2, RZ, RZ, R8 ;  /* 0x000000ffff027224 */ /* 0x000fca00078e0008 */
[----:B------:R-:W-:-:S04]  /*1dc0*/  ISETP.GT.AND P0, PT, R2, -0x1, PT ;  /* 0xffffffff0200780c */ /* 0x000fc80003f04270 */
[----:B------:R-:W-:-:S04]  /*1dd0*/  SEL R25, R25, 0x20, P0 ;  /* 0x0000002019197807 */ /* 0x000fc80000000000 */
[----:B------:R-:W-:-:S04]  /*1de0*/  @!P1 LOP3.LUT R4, R6, R25, RZ, 0xfc, !PT ;  /* 0x0000001906049212 */ /* 0x000fc800078efcff */
[----:B------:R-:W-:-:S04]  /*1df0*/  LOP3.LUT R2, R4, 0x3f, RZ, 0xc0, !PT ;  /* 0x0000003f04027812 */ /* 0x000fc800078ec0ff */
[----:B------:R-:W-:Y:S01]  /*1e00*/  ISETP.NE.AND P0, PT, R2, 0x38, PT ;  /* 0x000000380200780c */ /* 0x000fe20003f05270 */
[----:B------:R-:W-:-:S12]  /*1e10*/  WARPSYNC.EXCLUSIVE R18 ;  /* 0x0000000012007348 */ /* 0x000fd80003a00000 */
[----:B------:R-:W-:-:S13]  /*1e20*/  VOTE.ANY P0, !P0 ;  /* 0x0000000000ff7806 */ /* 0x000fda0004000100 */
[----:B------:R-:W-:Y:S05]  /*1e30*/  BSYNC.RECONVERGENT B3 ;  /* 0x0000000000037941 */ /* 0x000fea0003800200 */
.L_x_193:
[----:B------:R-:W-:Y:S05]  /*1e40*/  @P0 BRA `(.L_x_194) ;  /* 0x00000000004c0947 */ /* 0x000fea0003800000 */
[----:B------:R-:W-:Y:S01]  /*1e50*/  PRMT R27, R4, 0x7610, R27 ;  /* 0x00007610041b7816 */ /* 0x000fe2000000001b */
[----:B------:R0:W-:Y:S01]  /*1e60*/  STG.E.U8 desc[UR6][R10.64], R7 ;  /* 0x000000070a007986 */ /* 0x0001e2000c101106 */
[----:B------:R-:W-:-:S03]  /*1e70*/  IMAD.MOV.U32 R4, RZ, RZ, 0x1 ;  /* 0x00000001ff047424 */ /* 0x000fc600078e00ff */
[----:B------:R0:W-:Y:S04]  /*1e80*/  STG.E.U8 desc[UR6][R10.64+0x1], R5 ;  /* 0x000001050a007986 */ /* 0x0001e8000c101106 */
[----:B------:R0:W-:Y:S04]  /*1e90*/  STG.E.U8 desc[UR6][R10.64+0x2], R3 ;  /* 0x000002030a007986 */ /* 0x0001e8000c101106 */
[----:B------:R0:W-:Y:S01]  /*1ea0*/  STG.E.U8 desc[UR6][R10.64+0x3], R27 ;  /* 0x0000031b0a007986 */ /* 0x0001e2000c101106 */
[----:B------:R-:W-:Y:S05]  /*1eb0*/  WARPSYNC R18 ;  /* 0x0000000012007348 */ /* 0x000fea0003800000 */
.L_x_137:
[----:B------:R-:W-:Y:S05]  /*1ec0*/  BSYNC B0 ;  /* 0x0000000000007941 */ /* 0x000fea0003800000 */
.L_x_133:
[----:B------:R-:W2:Y:S01]  /*1ed0*/  REDUX.OR UR5, R18 ;  /* 0x00000000120573c4 */ /* 0x000ea20000004000 */
[----:B------:R-:W3:Y:S01]  /*1ee0*/  LDCU UR4, c[0x0][0x398] ;  /* 0x00007300ff0477ac */ /* 0x000ee20008000800 */
[----:B------:R-:W-:Y:S01]  /*1ef0*/  R2UR P1, URZ, R18 ;  /* 0x0000000012ff72ca */ /* 0x000fe20000020000 */
[----:B------:R-:W-:-:S05]  /*1f00*/  VIADD R9, R9, 0x20 ;  /* 0x0000002009097836 */ /* 0x000fca0000000000 */
[----:B---3--:R-:W-:-:S07]  /*1f10*/  ISETP.GE.AND P0, PT, R9, UR4, PT ;  /* 0x0000000409007c0c */ /* 0x008fce000bf06270 */
[----:B--2---:R-:W-:Y:S06]  /*1f20*/  @!P1 BRA.DIV UR5, `(.L_x_195) ;  /* 0x0000000205a09947 */ /* 0x004fec000b800000 */
[----:B------:R-:W-:-:S07]  /*1f30*/  VOTE.ANY R18, PT, !P0 ;  /* 0x0000000000127806 */ /* 0x000fce00040e0100 */
.L_x_207:
[----:B------:R-:W-:-:S13]  /*1f40*/  ISETP.NE.AND P0, PT, R18, RZ, PT ;  /* 0x000000ff1200720c */ /* 0x000fda0003f05270 */
[----:B------:R-:W-:Y:S05]  /*1f50*/  @P0 BRA `(.L_x_196) ;  /* 0xffffffe400e40947 */ /* 0x000fea000383ffff */
[----:B------:R-:W-:Y:S05]  /*1f60*/  BSYNC B1 ;  /* 0x0000000000017941 */ /* 0x000fea0003800000 */
.L_x_132:
[----:B------:R-:W-:Y:S05]  /*1f70*/  BRA `(.L_x_131) ;  /* 0x0000000000207947 */ /* 0x000fea0003800000 */
.L_x_194:
[----:B------:R-:W-:-:S13]  /*1f80*/  ISETP.NE.AND P0, PT, R22, RZ, PT ;  /* 0x000000ff1600720c */ /* 0x000fda0003f05270 */
[----:B------:R-:W-:Y:S05]  /*1f90*/  @P0 EXIT ;  /* 0x000000000000094d */ /* 0x000fea0003800000 */
[----:B------:R-:W-:Y:S01]  /*1fa0*/  STG.E desc[UR6][R12.64], RZ ;  /* 0x000000ff0c007986 */ /* 0x000fe2000c101906 */
[----:B------:R-:W-:Y:S05]  /*1fb0*/  EXIT ;  /* 0x000000000000794d */ /* 0x000fea0003800000 */
.L_x_138:
[----:B------:R-:W-:-:S13]  /*1fc0*/  ISETP.NE.AND P0, PT, R22, RZ, PT ;  /* 0x000000ff1600720c */ /* 0x000fda0003f05270 */
[----:B------:R-:W-:Y:S05]  /*1fd0*/  @P0 EXIT ;  /* 0x000000000000094d */ /* 0x000fea0003800000 */
[----:B------:R-:W-:Y:S01]  /*1fe0*/  STG.E desc[UR6][R12.64], RZ ;  /* 0x000000ff0c007986 */ /* 0x000fe2000c101906 */
[----:B------:R-:W-:Y:S05]  /*1ff0*/  EXIT ;  /* 0x000000000000794d */ /* 0x000fea0003800000 */
.L_x_131:
[----:B------:R-:W-:-:S13]  /*2000*/  LOP3.LUT P0, RZ, R4, 0xff, RZ, 0xc0, !PT ;  /* 0x000000ff04ff7812 */ /* 0x000fda000780c0ff */
[----:B------:R-:W-:Y:S05]  /*2010*/  @!P0 BRA `(.L_x_197) ;  /* 0x0000000000148947 */ /* 0x000fea0003800000 */
[----:B------:R-:W2:Y:S01]  /*2020*/  LDCU UR4, c[0x0][0x39c] ;  /* 0x00007380ff0477ac */ /* 0x000ea20008000800 */
[----:B------:R-:W-:-:S05]  /*2030*/  VIADD R19, R19, 0x1 ;  /* 0x0000000113137836 */ /* 0x000fca0000000000 */
[----:B--2---:R-:W-:-:S13]  /*2040*/  ISETP.NE.AND P0, PT, R19, UR4, PT ;  /* 0x0000000413007c0c */ /* 0x004fda000bf05270 */
[----:B------:R-:W-:Y:S05]  /*2050*/  @!P0 EXIT ;  /* 0x000000000000894d */ /* 0x000fea0003800000 */
[----:B------:R-:W-:Y:S05]  /*2060*/  BRA `(.L_x_198) ;  /* 0xffffffe400587947 */ /* 0x000fea000383ffff */
.L_x_197:
[----:B------:R-:W-:Y:S05]  /*2070*/  BSYNC B2 ;  /* 0x0000000000027941 */ /* 0x000fea0003800000 */
.L_x_129:
[----:B0-----:R-:W0:Y:S01]  /*2080*/  LDC.64 R2, c[0x4][RZ] ;  /* 0x01000000ff027b82 */ /* 0x001e220000000a00 */
[----:B------:R-:W-:-:S05]  /*2090*/  IMAD.MOV.U32 R0, RZ, RZ, 0x1 ;  /* 0x00000001ff007424 */ /* 0x000fca00078e00ff */
[----:B0-----:R-:W-:Y:S01]  /*20a0*/  STG.E.U8 desc[UR6][R2.64], R0 ;  /* 0x0000000002007986 */ /* 0x001fe2000c101106 */
[----:B------:R-:W-:Y:S05]  /*20b0*/  EXIT ;  /* 0x000000000000794d */ /* 0x000fea0003800000 */
.L_x_130:
[----:B------:R-:W-:Y:S01]  /*20c0*/  BSSY B0, `(.L_x_199) ;  /* 0x0000006000007945 */ /* 0x000fe20003800000 */
[----:B------:R-:W-:Y:S01]  /*20d0*/  PLOP3.LUT P0, PT, P0, PT, PT, 0x8, 0x80 ;  /* 0x000000000080781c */ /* 0x000fe2000070e170 */
[----:B------:R-:W-:-:S12]  /*20e0*/  IMAD.MOV.U32 R18, RZ, RZ, -0x1 ;  /* 0xffffffffff127424 */ /* 0x000fd800078e00ff */
[----:B------:R-:W-:Y:S05]  /*20f0*/  WARPSYNC.COLLECTIVE R18, `(.L_x_200) ;  /* 0x0000000012087348 */ /* 0x000fea0003c00000 */
[----:B------:R-:W-:Y:S01]  /*2100*/  VOTE.ANY R6, PT, P0 ;  /* 0x0000000000067806 */ /* 0x000fe200000e0100 */
[----:B------:R-:W-:Y:S06]  /*2110*/  ENDCOLLECTIVE ;  /* 0x000000000000791b */ /* 0x000fec0003800000 */
.L_x_200:
[----:B------:R-:W-:Y:S05]  /*2120*/  BSYNC B0 ;  /* 0x0000000000007941 */ /* 0x000fea0003800000 */
.L_x_199:
[----:B------:R-:W-:Y:S01]  /*2130*/  IMAD.MOV.U32 R18, RZ, RZ, R6 ;  /* 0x000000ffff127224 */ /* 0x000fe200078e0006 */
[----:B------:R-:W-:Y:S06]  /*2140*/  BRA `(.L_x_201) ;  /* 0xffffffe400487947 */ /* 0x000fec000383ffff */
.L_x_136:
[----:B------:R-:W-:Y:S01]  /*2150*/  BSSY B4, `(.L_x_202) ;  /* 0x0000004000047945 */ /* 0x000fe20003800000 */
[----:B-1----:R-:W-:Y:S05]  /*2160*/  WARPSYNC.COLLECTIVE R18, `(.L_x_203) ;  /* 0x0000000012087348 */ /* 0x002fea0003c00000 */
[----:B------:R-:W-:Y:S01]  /*2170*/  VOTE.ANY R6, PT, P0 ;  /* 0x0000000000067806 */ /* 0x000fe200000e0100 */
[----:B-1----:R-:W-:Y:S06]  /*2180*/  ENDCOLLECTIVE ;  /* 0x000000000000791b */ /* 0x002fec0003800000 */
.L_x_203:
[----:B------:R-:W-:Y:S05]  /*2190*/  BSYNC B4 ;  /* 0x0000000000047941 */ /* 0x000fea0003800000 */
.L_x_202:
[----:B------:R-:W-:Y:S05]  /*21a0*/  BRA `(.L_x_204) ;  /* 0xffffffe4009c7947 */ /* 0x000fea000383ffff */
.L_x_195:
[----:B------:R-:W-:Y:S01]  /*21b0*/  BSSY B0, `(.L_x_205) ;  /* 0x0000005000007945 */ /* 0x000fe20003800000 */
[----:B------:R-:W-:-:S13]  /*21c0*/  PLOP3.LUT P0, PT, P0, PT, PT, 0x8, 0x80 ;  /* 0x000000000080781c */ /* 0x000fda000070e170 */
[----:B01----:R-:W-:Y:S05]  /*21d0*/  WARPSYNC.COLLECTIVE R18, `(.L_x_206) ;  /* 0x0000000012087348 */ /* 0x003fea0003c00000 */
[----:B------:R-:W-:Y:S01]  /*21e0*/  VOTE.ANY R6, PT, P0 ;  /* 0x0000000000067806 */ /* 0x000fe200000e0100 */
[----:B01----:R-:W-:Y:S06]  /*21f0*/  ENDCOLLECTIVE ;  /* 0x000000000000791b */ /* 0x003fec0003800000 */
.L_x_206:
[----:B------:R-:W-:Y:S05]  /*2200*/  BSYNC B0 ;  /* 0x0000000000007941 */ /* 0x000fea0003800000 */
.L_x_205:
[----:B------:R-:W-:Y:S01]  /*2210*/  IMAD.MOV.U32 R18, RZ, RZ, R6 ;  /* 0x000000ffff127224 */ /* 0x000fe200078e0006 */
[----:B------:R-:W-:Y:S06]  /*2220*/  BRA `(.L_x_207) ;  /* 0xfffffffc00447947 */ /* 0x000fec000383ffff */
.L_x_208:
        /* <DEDUP_REMOVED lines=13> */
.L_x_216:


//--------------------- .nv.shared.reserved.0     --------------------------
	.section	.nv.shared.reserved.0,"aw",@nobits
	.weak		__nv_reservedSMEM_offset_0_alias
	.size		__nv_reservedSMEM_offset_0_alias, 0, 64
	.other		__nv_reservedSMEM_offset_0_alias,@"STO_CUDA_RESERVED_SHARED STV_DEFAULT"
__nv_reservedSMEM_offset_0_alias:
	.zero		0
	.zero		64


//--------------------- .nv.global                --------------------------
	.section	.nv.global,"aw",@nobits
	.align	4
.nv.global:
	.type		nb_of_valid,@object
	.size		nb_of_valid,(id - nb_of_valid)
	.other		nb_of_valid,@"STV_DEFAULT STO_CUDA_MANAGED"
nb_of_valid:
	.zero		4
	.type		id,@object
	.size		id,(d_p - id)
id:
	.zero		4
	.type		d_p,@object
	.size		d_p,(formula_satisfied - d_p)
d_p:
	.zero		128
	.type		formula_satisfied,@object
	.size		formula_satisfied,(.L_0 - formula_satisfied)
	.other		formula_satisfied,@"STV_DEFAULT STO_CUDA_MANAGED"
formula_satisfied:
	.zero		1
.L_0:


//--------------------- .nv.shared._Z12propagate_2dPjiiii --------------------------
	.section	.nv.shared._Z12propagate_2dPjiiii,"aw",@nobits
	.sectionflags	@""
	.align	4
.nv.shared._Z12propagate_2dPjiiii:
	.zero		1028


//--------------------- .nv.shared._Z7scan_2dP6clausePjiiii --------------------------
	.section	.nv.shared._Z7scan_2dP6clausePjiiii,"aw",@nobits
	.sectionflags	@""
	.align	4
.nv.shared._Z7scan_2dP6clausePjiiii:
	.zero		1160


//--------------------- .nv.shared._Z12propagate_1dPjiii --------------------------
	.section	.nv.shared._Z12propagate_1dPjiii,"aw",@nobits
	.sectionflags	@""
	.align	4
.nv.shared._Z12propagate_1dPjiii:
	.zero		1028


//--------------------- .nv.shared._Z7scan_1dPjiii --------------------------
	.section	.nv.shared._Z7scan_1dPjiii,"aw",@nobits
	.sectionflags	@""
	.align	4
.nv.shared._Z7scan_1dPjiii:
	.zero		1160


//--------------------- .nv.constant0._Z10scatter_2dP6clauseS0_Pji --------------------------
	.section	.nv.constant0._Z10scatter_2dP6clauseS0_Pji,"a",@progbits
	.sectionflags	@""
	.align	4
.nv.constant0._Z10scatter_2dP6clauseS0_Pji:
	.zero		924


//--------------------- .nv.constant0._Z12propagate_2dPjiiii --------------------------
	.section	.nv.constant0._Z12propagate_2dPjiiii,"a",@progbits
	.sectionflags	@""
	.align	4
.nv.constant0._Z12propagate_2dPjiiii:
	.zero		920


//--------------------- .nv.constant0._Z7scan_2dP6clausePjiiii --------------------------
	.section	.nv.constant0._Z7scan_2dP6clausePjiiii,"a",@progbits
	.sectionflags	@""
	.align	4
.nv.constant0._Z7scan_2dP6clausePjiiii:
	.zero		928


//--------------------- .nv.constant0._Z10scatter_1dP6clauseS0_Pji --------------------------
	.section	.nv.constant0._Z10scatter_1dP6clauseS0_Pji,"a",@progbits
	.sectionflags	@""
	.align	4
.nv.constant0._Z10scatter_1dP6clauseS0_Pji:
	.zero		924


//--------------------- .nv.constant0._Z12propagate_1dPjiii --------------------------
	.section	.nv.constant0._Z12propagate_1dPjiii,"a",@progbits
	.sectionflags	@""
	.align	4
.nv.constant0._Z12propagate_1dPjiii:
	.zero		916


//--------------------- .nv.constant0._Z7scan_1dPjiii --------------------------
	.section	.nv.constant0._Z7scan_1dPjiii,"a",@progbits
	.sectionflags	@""
	.align	4
.nv.constant0._Z7scan_1dPjiii:
	.zero		916


//--------------------- .nv.constant0._Z10sat_kernelP6clauseS0_Pjii --------------------------
	.section	.nv.constant0._Z10sat_kernelP6clauseS0_Pjii,"a",@progbits
	.sectionflags	@""
	.align	4
.nv.constant0._Z10sat_kernelP6clauseS0_Pjii:
	.zero		928


//--------------------- .nv.constant0._Z10preprocessP6clauseS0_Pjii --------------------------
	.section	.nv.constant0._Z10preprocessP6clauseS0_Pjii,"a",@progbits
	.sectionflags	@""
	.align	4
.nv.constant0._Z10preprocessP6clauseS0_Pjii:
	.zero		928


//--------------------- SYMBOLS --------------------------

	.type		.nv.reservedSmem.offset0,@object
	.size		.nv.reservedSmem.offset0,0x4
	.type		.nv.reservedSmem.cap,@object
	.size		.nv.reservedSmem.cap,0x4
